def matmul_kernel(
    a_ptr,
    b_ptr,
    c_ptr,
    M,
    N,
    K,
    stride_am,
    stride_ak,
    stride_bk,
    stride_bn,
    stride_cm,
    stride_cn,
    BLOCK_M: tl.constexpr,
    BLOCK_N: tl.constexpr,
    BLOCK_K: tl.constexpr,
    GROUP_M: tl.constexpr,
):
    pid = tl.program_id(axis=0)
    num_pid_m = tl.cdiv(M, BLOCK_M)
    num_pid_n = tl.cdiv(N, BLOCK_N)
    num_pid_in_group = GROUP_M * num_pid_n
    group_id = pid // num_pid_in_group
    first_pid_m = group_id * GROUP_M
    group_size_m = min(num_pid_m - first_pid_m, GROUP_M)
    pid_m = first_pid_m + ((pid % num_pid_in_group) % group_size_m)
    pid_n = (pid % num_pid_in_group) // group_size_m

    offs_am = (pid_m * BLOCK_M + tl.arange(0, BLOCK_M)) % M
    offs_bn = (pid_n * BLOCK_N + tl.arange(0, BLOCK_N)) % N
    offs_k = tl.arange(0, BLOCK_K)
    a_ptrs = a_ptr + offs_am[:, None] * stride_am + offs_k[None, :] * stride_ak
    b_ptrs = b_ptr + offs_k[:, None] * stride_bk + offs_bn[None, :] * stride_bn

    acc = tl.zeros((BLOCK_M, BLOCK_N), dtype=tl.float32)
    for kk in range(0, tl.cdiv(K, BLOCK_K)):
        a = tl.load(a_ptrs, mask=offs_k[None, :] < K - kk * BLOCK_K, other=0.0)
        b = tl.load(b_ptrs, mask=offs_k[:, None] < K - kk * BLOCK_K, other=0.0)
        acc = tl.dot(a, b, acc)
        a_ptrs += BLOCK_K * stride_ak
        b_ptrs += BLOCK_K * stride_bk

    c = acc.to(c_ptr.dtype.element_ty)
    offs_cm = pid_m * BLOCK_M + tl.arange(0, BLOCK_M)
    offs_cn = pid_n * BLOCK_N + tl.arange(0, BLOCK_N)
    c_ptrs = c_ptr + offs_cm[:, None] * stride_cm + offs_cn[None, :] * stride_cn
    mask = (offs_cm[:, None] < M) & (offs_cn[None, :] < N)
    tl.store(c_ptrs, c, mask=mask)

# config = {"BLOCK_K": 32, "BLOCK_M": 128, "BLOCK_N": 512, "GROUP_M": 8, "arch": "sm_100", "dtype": "fp16", "num_ctas": 4, "num_stages": 3, "num_warps": 4}
# arch = sm_100


// ===== COMPILED SASS (sm_100a) =====

	.target	sm_100a

	.elftype	@"ET_EXEC"


//--------------------- .note.nv.tkinfo           --------------------------
	.section	.note.nv.tkinfo,"",@"SHT_NOTE"
	.sectionflags	@"SHF_NOTE_NV_TKINFO"
	.tkinfo
        /*0018*/ 	.word	0x00000081
        /*0030*/ 	.string	""
        /*0030*/ 	.string	"ptxas-blackwell"
        /*0030*/ 	.string	"Cuda compilation tools, release 12.9, V12.9.86"
        /*0030*/ 	.string	"Build cuda_12.9.r12.9/compiler.36037853_0"
        /*0030*/ 	.string	"-v  -suppress-debug-info  -lineinfo  -arch sm_100a "



//--------------------- .note.nv.cuver            --------------------------
	.section	.note.nv.cuver,"",@"SHT_NOTE"
	.sectionflags	@"SHF_NOTE_NV_CUVER"
        /*0018*/ 	.short	0x0001
        /*001a*/ 	.short	0x0064
        /*001c*/ 	.short	0x0001
        /*001e*/ 	.short	0x0000
        /*0020*/ 	.short	0x0001
        /*0022*/ 	.short	0x0000


//--------------------- .nv.info                  --------------------------
	.section	.nv.info,"",@"SHT_CUDA_INFO"
	.align	4


	//----- nvinfo : EIATTR_REGCOUNT
	.align		4
        /*0000*/ 	.byte	0x04, 0x2f
        /*0002*/ 	.short	(.L_4 - .L_3)
	.align		4
.L_3:
        /*0004*/ 	.word	index@(matmul_kernel)
        /*0008*/ 	.word	0x000000b8


	//----- nvinfo : EIATTR_FRAME_SIZE
	.align		4
.L_4:
        /*000c*/ 	.byte	0x04, 0x11
        /*000e*/ 	.short	(.L_6 - .L_5)
	.align		4
.L_5:
        /*0010*/ 	.word	index@($__internal_2_$__cuda_sm10x_tcgen05_guardrail_trap_unallocated_columns_being_dealloced)
        /*0014*/ 	.word	0x00000000


	//----- nvinfo : EIATTR_FRAME_SIZE
	.align		4
.L_6:
        /*0018*/ 	.byte	0x04, 0x11
        /*001a*/ 	.short	(.L_8 - .L_7)
	.align		4
.L_7:
        /*001c*/ 	.word	index@($__internal_1_$__cuda_sm10x_tcgen05_guardrail_trap_phase_invalid_during_alloc)
        /*0020*/ 	.word	0x00000000


	//----- nvinfo : EIATTR_FRAME_SIZE
	.align		4
.L_8:
        /*0024*/ 	.byte	0x04, 0x11
        /*0026*/ 	.short	(.L_10 - .L_9)
	.align		4
.L_9:
        /*0028*/ 	.word	index@($__internal_0_$__cuda_sm10x_tcgen05_guardrail_trap_col_being_dealloced_not_returned_by_alloc)
        /*002c*/ 	.word	0x00000000


	//----- nvinfo : EIATTR_FRAME_SIZE
	.align		4
.L_10:
        /*0030*/ 	.byte	0x04, 0x11
        /*0032*/ 	.short	(.L_12 - .L_11)
	.align		4
.L_11:
        /*0034*/ 	.word	index@(matmul_kernel)
        /*0038*/ 	.word	0x00000000


	//----- nvinfo : EIATTR_MIN_STACK_SIZE
	.align		4
.L_12:
        /*003c*/ 	.byte	0x04, 0x12
        /*003e*/ 	.short	(.L_14 - .L_13)
	.align		4
.L_13:
        /*0040*/ 	.word	index@(matmul_kernel)
        /*0044*/ 	.word	0x00000000
.L_14:


//--------------------- .nv.info.matmul_kernel    --------------------------
	.section	.nv.info.matmul_kernel,"",@"SHT_CUDA_INFO"
	.sectionflags	@""
	.align	4


	//----- nvinfo : EIATTR_CUDA_API_VERSION
	.align		4
        /*0000*/ 	.byte	0x04, 0x37
        /*0002*/ 	.short	(.L_16 - .L_15)
.L_15:
        /*0004*/ 	.word	0x00000081


	//----- nvinfo : EIATTR_KPARAM_INFO
	.align		4
.L_16:
        /*0008*/ 	.byte	0x04, 0x17
        /*000a*/ 	.short	(.L_18 - .L_17)
.L_17:
        /*000c*/ 	.word	0x00000000
        /*0010*/ 	.short	0x000d
        /*0012*/ 	.short	0x0048
        /*0014*/ 	.byte	0x00, 0xf4, 0x21, 0x00


	//----- nvinfo : EIATTR_KPARAM_INFO
	.align		4
.L_18:
        /*0018*/ 	.byte	0x04, 0x17
        /*001a*/ 	.short	(.L_20 - .L_19)
.L_19:
        /*001c*/ 	.word	0x00000000
        /*0020*/ 	.short	0x000c
        /*0022*/ 	.short	0x0040
        /*0024*/ 	.byte	0x00, 0xf4, 0x21, 0x00


	//----- nvinfo : EIATTR_KPARAM_INFO
	.align		4
.L_20:
        /*0028*/ 	.byte	0x04, 0x17
        /*002a*/ 	.short	(.L_22 - .L_21)
.L_21:
        /*002c*/ 	.word	0x00000000
        /*0030*/ 	.short	0x000b
        /*0032*/ 	.short	0x0038
        /*0034*/ 	.byte	0x00, 0xf0, 0x11, 0x00


	//----- nvinfo : EIATTR_KPARAM_INFO
	.align		4
.L_22:
        /*0038*/ 	.byte	0x04, 0x17
        /*003a*/ 	.short	(.L_24 - .L_23)
.L_23:
        /*003c*/ 	.word	0x00000000
        /*0040*/ 	.short	0x000a
        /*0042*/ 	.short	0x0034
        /*0044*/ 	.byte	0x00, 0xf0, 0x11, 0x00


	//----- nvinfo : EIATTR_KPARAM_INFO
	.align		4
.L_24:
        /*0048*/ 	.byte	0x04, 0x17
        /*004a*/ 	.short	(.L_26 - .L_25)
.L_25:
        /*004c*/ 	.word	0x00000000
        /*0050*/ 	.short	0x0009
        /*0052*/ 	.short	0x0030
        /*0054*/ 	.byte	0x00, 0xf0, 0x11, 0x00


	//----- nvinfo : EIATTR_KPARAM_INFO
	.align		4
.L_26:
        /*0058*/ 	.byte	0x04, 0x17
        /*005a*/ 	.short	(.L_28 - .L_27)
.L_27:
        /*005c*/ 	.word	0x00000000
        /*0060*/ 	.short	0x0008
        /*0062*/ 	.short	0x002c
        /*0064*/ 	.byte	0x00, 0xf0, 0x11, 0x00


	//----- nvinfo : EIATTR_KPARAM_INFO
	.align		4
.L_28:
        /*0068*/ 	.byte	0x04, 0x17
        /*006a*/ 	.short	(.L_30 - .L_29)
.L_29:
        /*006c*/ 	.word	0x00000000
        /*0070*/ 	.short	0x0007
        /*0072*/ 	.short	0x0028
        /*0074*/ 	.byte	0x00, 0xf0, 0x11, 0x00


	//----- nvinfo : EIATTR_KPARAM_INFO
	.align		4
.L_30:
        /*0078*/ 	.byte	0x04, 0x17
        /*007a*/ 	.short	(.L_32 - .L_31)
.L_31:
        /*007c*/ 	.word	0x00000000
        /*0080*/ 	.short	0x0006
        /*0082*/ 	.short	0x0024
        /*0084*/ 	.byte	0x00, 0xf0, 0x11, 0x00


	//----- nvinfo : EIATTR_KPARAM_INFO
	.align		4
.L_32:
        /*0088*/ 	.byte	0x04, 0x17
        /*008a*/ 	.short	(.L_34 - .L_33)
.L_33:
        /*008c*/ 	.word	0x00000000
        /*0090*/ 	.short	0x0005
        /*0092*/ 	.short	0x0020
        /*0094*/ 	.byte	0x00, 0xf0, 0x11, 0x00


	//----- nvinfo : EIATTR_KPARAM_INFO
	.align		4
.L_34:
        /*0098*/ 	.byte	0x04, 0x17
        /*009a*/ 	.short	(.L_36 - .L_35)
.L_35:
        /*009c*/ 	.word	0x00000000
        /*00a0*/ 	.short	0x0004
        /*00a2*/ 	.short	0x001c
        /*00a4*/ 	.byte	0x00, 0xf0, 0x11, 0x00


	//----- nvinfo : EIATTR_KPARAM_INFO
	.align		4
.L_36:
        /*00a8*/ 	.byte	0x04, 0x17
        /*00aa*/ 	.short	(.L_38 - .L_37)
.L_37:
        /*00ac*/ 	.word	0x00000000
        /*00b0*/ 	.short	0x0003
        /*00b2*/ 	.short	0x0018
        /*00b4*/ 	.byte	0x00, 0xf0, 0x11, 0x00


	//----- nvinfo : EIATTR_KPARAM_INFO
	.align		4
.L_38:
        /*00b8*/ 	.byte	0x04, 0x17
        /*00ba*/ 	.short	(.L_40 - .L_39)
.L_39:
        /*00bc*/ 	.word	0x00000000
        /*00c0*/ 	.short	0x0002
        /*00c2*/ 	.short	0x0010
        /*00c4*/ 	.byte	0x00, 0xf4, 0x21, 0x00


	//----- nvinfo : EIATTR_KPARAM_INFO
	.align		4
.L_40:
        /*00c8*/ 	.byte	0x04, 0x17
        /*00ca*/ 	.short	(.L_42 - .L_41)
.L_41:
        /*00cc*/ 	.word	0x00000000
        /*00d0*/ 	.short	0x0001
        /*00d2*/ 	.short	0x0008
        /*00d4*/ 	.byte	0x00, 0xf4, 0x21, 0x00


	//----- nvinfo : EIATTR_KPARAM_INFO
	.align		4
.L_42:
        /*00d8*/ 	.byte	0x04, 0x17
        /*00da*/ 	.short	(.L_44 - .L_43)
.L_43:
        /*00dc*/ 	.word	0x00000000
        /*00e0*/ 	.short	0x0000
        /*00e2*/ 	.short	0x0000
        /*00e4*/ 	.byte	0x00, 0xf4, 0x21, 0x00


	//----- nvinfo : EIATTR_EXPLICIT_CLUSTER
	.align		4
.L_44:
        /*00e8*/ 	.byte	0x01, 0x3e
	.zero		2


	//----- nvinfo : EIATTR_CTA_PER_CLUSTER
	.align		4
        /*00ec*/ 	.byte	0x04, 0x3d
        /*00ee*/ 	.short	(.L_46 - .L_45)
.L_45:
        /*00f0*/ 	.word	0x00000004
        /*00f4*/ 	.word	0x00000001
        /*00f8*/ 	.word	0x00000001


	//----- nvinfo : EIATTR_AT_ENTRY_FRAGMENTS
	.align		4
.L_46:
        /*00fc*/ 	.byte	0x04, 0x4f
        /*00fe*/ 	.short	(.L_48 - .L_47)


	//   ....[0]....
.L_47:
        /*0100*/ 	.word	0x00000004


	//----- nvinfo : EIATTR_RESERVED_SMEM_USED
	.align		4
.L_48:
        /*0104*/ 	.byte	0x01, 0x41
	.zero		2


	//----- nvinfo : EIATTR_SPARSE_MMA_MASK
	.align		4
        /*0108*/ 	.byte	0x03, 0x50
        /*010a*/ 	.short	0x0000


	//----- nvinfo : EIATTR_TCGEN05_1CTA_USED
	.align		4
        /*010c*/ 	.byte	0x01, 0x51
	.zero		2


	//----- nvinfo : EIATTR_MAXREG_COUNT
	.align		4
        /*0110*/ 	.byte	0x03, 0x1b
        /*0112*/ 	.short	0x00ff


	//----- nvinfo : EIATTR_NUM_BARRIERS
	.align		4
        /*0114*/ 	.byte	0x02, 0x4c
        /*0116*/ 	.byte	0x01
	.zero		1


	//----- nvinfo : EIATTR_INT_WARP_WIDE_INSTR_OFFSETS
	.align		4
        /*0118*/ 	.byte	0x04, 0x31
        /*011a*/ 	.short	(.L_50 - .L_49)


	//   ....[0]....
.L_49:
        /*011c*/ 	.word	0x000021b0


	//   ....[1]....
        /*0120*/ 	.word	0x000021e0


	//   ....[2]....
        /*0124*/ 	.word	0x00003ea0


	//   ....[3]....
        /*0128*/ 	.word	0x0000a8f0


	//   ....[4]....
        /*012c*/ 	.word	0x0000a940


	//----- nvinfo : EIATTR_COOP_GROUP_MASK_REGIDS
	.align		4
.L_50:
        /*0130*/ 	.byte	0x04, 0x29
        /*0132*/ 	.short	(.L_52 - .L_51)


	//   ....[0]....
.L_51:
        /*0134*/ 	.word	0xffffffff


	//   ....[1]....
        /*0138*/ 	.word	0xffffffff


	//   ....[2]....
        /*013c*/ 	.word	0xffffffff


	//   ....[3]....
        /*0140*/ 	.word	0xffffffff


	//----- nvinfo : EIATTR_COOP_GROUP_INSTR_OFFSETS
	.align		4
.L_52:
        /*0144*/ 	.byte	0x04, 0x28
        /*0146*/ 	.short	(.L_54 - .L_53)


	//   ....[0]....
.L_53:
        /*0148*/ 	.word	0x00000070


	//   ....[1]....
        /*014c*/ 	.word	0x00000330


	//   ....[2]....
        /*0150*/ 	.word	0x0000a780


	//   ....[3]....
        /*0154*/ 	.word	0x0000a9f0


	//----- nvinfo : EIATTR_VRC_CTA_INIT_COUNT
	.align		4
.L_54:
        /*0158*/ 	.byte	0x02, 0x4a
        /*015a*/ 	.byte	0x80
	.zero		1


	//----- nvinfo : EIATTR_MBARRIER_INSTR_OFFSETS
	.align		4
        /*015c*/ 	.byte	0x04, 0x39
        /*015e*/ 	.short	(.L_56 - .L_55)


	//   ....[0]....
.L_55:
        /*0160*/ 	.word	0x00002510
        /*0164*/ 	.word	0x000000ff
        /*0168*/ 	.word	0x00000000
        /*016c*/ 	.short	0x0100
        /*016e*/ 	.byte	0x08
	.zero		1


	//   ....[1]....
        /*0170*/ 	.word	0x00003ee0
        /*0174*/ 	.word	0x000000ff
        /*0178*/ 	.word	0x00004008
        /*017c*/ 	.short	0x0100
        /*017e*/ 	.byte	0x0b
	.zero		1


	//   ....[2]....
        /*0180*/ 	.word	0x00005b90
        /*0184*/ 	.word	0x000000ff
        /*0188*/ 	.word	0x00000000
        /*018c*/ 	.short	0x010a
        /*018e*/ 	.byte	0x08
	.zero		1


	//   ....[3]....
        /*0190*/ 	.word	0x000067c0
        /*0194*/ 	.word	0x000000ff
        /*0198*/ 	.word	0x00000000
        /*019c*/ 	.short	0x010a
        /*019e*/ 	.byte	0x08
	.zero		1


	//   ....[4]....
        /*01a0*/ 	.word	0x00006940
        /*01a4*/ 	.word	0x000000ff
        /*01a8*/ 	.word	0x00004000
        /*01ac*/ 	.short	0x0108
        /*01ae*/ 	.byte	0x0b
	.zero		1


	//   ....[5]....
        /*01b0*/ 	.word	0x00006a10
        /*01b4*/ 	.word	0x000000ff
        /*01b8*/ 	.word	0x00004008
        /*01bc*/ 	.short	0x0108
        /*01be*/ 	.byte	0x0b
	.zero		1


	//   ....[6]....
        /*01c0*/ 	.word	0x0000aa10
        /*01c4*/ 	.word	0x000000ff
        /*01c8*/ 	.word	0x00000000
        /*01cc*/ 	.short	0x010a
        /*01ce*/ 	.byte	0x08
	.zero		1


	//   ....[7]....
        /*01d0*/ 	.word	0x0000aa40
        /*01d4*/ 	.word	0x000000ff
        /*01d8*/ 	.word	0x00000000
        /*01dc*/ 	.short	0x010a
        /*01de*/ 	.byte	0x08
	.zero		1


	//----- nvinfo : EIATTR_NUM_MBARRIERS
	.align		4
.L_56:
        /*01e0*/ 	.byte	0x03, 0x38
        /*01e2*/ 	.short	0x0002


	//----- nvinfo : EIATTR_EXIT_INSTR_OFFSETS
	.align		4
        /*01e4*/ 	.byte	0x04, 0x1c
        /*01e6*/ 	.short	(.L_58 - .L_57)


	//   ....[0]....
.L_57:
        /*01e8*/ 	.word	0x0000aa00


	//----- nvinfo : EIATTR_REQNTID
	.align		4
.L_58:
        /*01ec*/ 	.byte	0x04, 0x10
        /*01ee*/ 	.short	(.L_60 - .L_59)
.L_59:
        /*01f0*/ 	.word	0x00000080
        /*01f4*/ 	.word	0x00000001
        /*01f8*/ 	.word	0x00000001


	//----- nvinfo : EIATTR_CRS_STACK_SIZE
	.align		4
.L_60:
        /*01fc*/ 	.byte	0x04, 0x1e
        /*01fe*/ 	.short	(.L_62 - .L_61)
.L_61:
        /*0200*/ 	.word	0x00000000


	//----- nvinfo : EIATTR_CBANK_PARAM_SIZE
	.align		4
.L_62:
        /*0204*/ 	.byte	0x03, 0x19
        /*0206*/ 	.short	0x0050


	//----- nvinfo : EIATTR_PARAM_CBANK
	.align		4
        /*0208*/ 	.byte	0x04, 0x0a
        /*020a*/ 	.short	(.L_64 - .L_63)
	.align		4
.L_63:
        /*020c*/ 	.word	index@(.nv.constant0.matmul_kernel)
        /*0210*/ 	.short	0x0380
        /*0212*/ 	.short	0x0050


	//----- nvinfo : EIATTR_SW_WAR
	.align		4
.L_64:
        /*0214*/ 	.byte	0x04, 0x36
        /*0216*/ 	.short	(.L_66 - .L_65)
.L_65:
        /*0218*/ 	.word	0x00000008
.L_66:


//--------------------- .nv.compat                --------------------------
	.section	.nv.compat,"",@"SHT_CUDA_COMPAT_INFO"
	.align	4
        /*0000*/ 	.byte	0x02, 0x02, 0x02, 0x00, 0x02, 0x05, 0x05, 0x00, 0x02, 0x03, 0x00, 0x00, 0x02, 0x06, 0x01, 0x00


//--------------------- .nv.callgraph             --------------------------
	.section	.nv.callgraph,"",@"SHT_CUDA_CALLGRAPH"
	.align	4
	.sectionentsize	8
	.align		4
        /*0000*/ 	.word	0x00000000
	.align		4
        /*0004*/ 	.word	0xffffffff
	.align		4
        /*0008*/ 	.word	0x00000000
	.align		4
        /*000c*/ 	.word	0xfffffffe
	.align		4
        /*0010*/ 	.word	0x00000000
	.align		4
        /*0014*/ 	.word	0xfffffffd
	.align		4
        /*0018*/ 	.word	0x00000000
	.align		4
        /*001c*/ 	.word	0xfffffffc


//--------------------- .text.matmul_kernel       --------------------------
	.section	.text.matmul_kernel,"ax",@progbits
	.align	128
        .global         matmul_kernel
        .type           matmul_kernel,@function
        .size           matmul_kernel,(.L_x_21 - matmul_kernel)
        .other          matmul_kernel,@"STO_CUDA_ENTRY STV_DEFAULT"
matmul_kernel:
.text.matmul_kernel:
[----:B------:R-:W0:Y:S01]  /*0000*/  LDC R1, c[0x0][0x37c] ;  /* 0x0000df00ff017b82 */ /* 0x000e220000000800 */
[----:B------:R-:W1:Y:S01]  /*0010*/  S2R R101, SR_TID.X ;  /* 0x0000000000657919 */ /* 0x000e620000002100 */
[----:B------:R-:W2:Y:S01]  /*0020*/  LDCU.64 UR22, c[0x0][0x358] ;  /* 0x00006b00ff1677ac */ /* 0x000ea20008000a00 */
[----:B-1----:R-:W-:-:S13]  /*0030*/  ISETP.GE.U32.AND P0, PT, R101, 0x20, PT ;  /* 0x000000206500780c */ /* 0x002fda0003f06070 */
[----:B------:R-:W-:Y:S02]  /*0040*/  VOTEU.ANY UP0, P0 ;  /* 0x0000000000ff7886 */ /* 0x000fe40000000100 */
[----:B0-2---:R-:W-:Y:S05]  /*0050*/  BRA.U UP0, `(.L_x_0) ;  /* 0x0000000100b87547 */ /* 0x005fea000b800000 */
[----:B------:R-:W0:Y:S01]  /*0060*/  S2UR UR6, SR_CgaCtaId ;  /* 0x00000000000679c3 */ /* 0x000e220000008800 */
[----:B------:R-:W-:Y:S01]  /*0070*/  NOP ;  /* 0x0000000000007918 */ /* 0x000fe20000000000 */
[----:B------:R-:W-:Y:S02]  /*0080*/  UMOV UR4, 0x40 ;  /* 0x0000004000047882 */ /* 0x000fe40000000000 */
[----:B0-----:R-:W-:-:S09]  /*0090*/  ULEA UR4, UR6, UR4, 0x18 ;  /* 0x0000000406047291 */ /* 0x001fd2000f8ec0ff */
[----:B------:R-:W0:Y:S01]  /*00a0*/  LDS.U8 R0, [UR4] ;  /* 0x00000004ff007984 */ /* 0x000e220008000000 */
[----:B------:R-:W-:Y:S02]  /*00b0*/  UMOV UR4, 0x400 ;  /* 0x0000040000047882 */ /* 0x000fe40000000000 */
[----:B------:R-:W-:Y:S01]  /*00c0*/  ULEA UR4, UR6, UR4, 0x18 ;  /* 0x0000000406047291 */ /* 0x000fe2000f8ec0ff */
[----:B0-----:R-:W-:-:S13]  /*00d0*/  ISETP.NE.AND P0, PT, R0, RZ, PT ;  /* 0x000000ff0000720c */ /* 0x001fda0003f05270 */
[----:B------:R-:W-:Y:S05]  /*00e0*/  @P0 BRA `(.L_x_1) ;  /* 0x00000000007c0947 */ /* 0x000fea0003800000 */
[----:B------:R-:W-:-:S13]  /*00f0*/  ELECT P0, URZ, PT ;  /* 0x0000000000ff782f */ /* 0x000fda0003800000 */
[----:B------:R-:W-:Y:S05]  /*0100*/  @!P0 BRA `(.L_x_2) ;  /* 0x0000000000848947 */ /* 0x000fea0003800000 */
[----:B------:R-:W-:Y:S01]  /*0110*/  UMOV UR5, 0x8 ;  /* 0x0000000800057882 */ /* 0x000fe20000000000 */
[----:B------:R-:W-:Y:S02]  /*0120*/  IMAD.MOV.U32 R4, RZ, RZ, 0x1 ;  /* 0x00000001ff047424 */ /* 0x000fe400078e00ff */
[----:B------:R-:W-:Y:S02]  /*0130*/  IMAD.MOV.U32 R5, RZ, RZ, 0xff ;  /* 0x000000ffff057424 */ /* 0x000fe400078e00ff */
[----:B------:R-:W-:Y:S04]  /*0140*/  DEPBAR.LE SB0, 0x36 ;  /* 0x00008d800000791a */ /* 0x000fe80000000000 */
[----:B------:R-:W0:Y:S02]  /*0150*/  UTCATOMSWS.FIND_AND_SET.ALIGN UP1, UR5, UR5 ;  /* 0x00000005000575e3 */ /* 0x000e240008020800 */
[----:B0-----:R-:W-:-:S04]  /*0160*/  PLOP3.LUT P0, PT, PT, PT, UP1, 0x80, 0x8 ;  /* 0x000000000008781c */ /* 0x001fc80003f0f018 */
[----:B------:R-:W-:-:S04]  /*0170*/  SEL R0, RZ, 0xffffffff, !P0 ;  /* 0xffffffffff007807 */ /* 0x000fc80004000000 */
[----:B------:R-:W-:Y:S01]  /*0180*/  ISETP.NE.AND P0, PT, R0, RZ, PT ;  /* 0x000000ff0000720c */ /* 0x000fe20003f05270 */
[----:B------:R-:W-:-:S12]  /*0190*/  IMAD.U32 R0, RZ, RZ, UR5 ;  /* 0x00000005ff007e24 */ /* 0x000fd8000f8e00ff */
[----:B------:R-:W-:Y:S05]  /*01a0*/  @P0 BRA `(.L_x_3) ;  /* 0x0000000000240947 */ /* 0x000fea0003800000 */
.L_x_4:
[----:B------:R-:W-:Y:S05]  /*01b0*/  NANOSLEEP 0x64 ;  /* 0x000000640000795d */ /* 0x000fea0003800000 */
[----:B------:R-:W-:-:S05]  /*01c0*/  UMOV UR5, 0x8 ;  /* 0x0000000800057882 */ /* 0x000fca0000000000 */
[----:B------:R-:W-:Y:S04]  /*01d0*/  DEPBAR.LE SB0, 0x36 ;  /* 0x00008d800000791a */ /* 0x000fe80000000000 */
[----:B------:R-:W0:Y:S02]  /*01e0*/  UTCATOMSWS.FIND_AND_SET.ALIGN UP1, UR5, UR5 ;  /* 0x00000005000575e3 */ /* 0x000e240008020800 */
[----:B0-----:R-:W-:-:S04]  /*01f0*/  PLOP3.LUT P0, PT, PT, PT, UP1, 0x80, 0x8 ;  /* 0x000000000008781c */ /* 0x001fc80003f0f018 */
[----:B------:R-:W-:-:S04]  /*0200*/  SEL R0, RZ, 0xffffffff, !P0 ;  /* 0xffffffffff007807 */ /* 0x000fc80004000000 */
[----:B------:R-:W-:Y:S01]  /*0210*/  ISETP.NE.AND P0, PT, R0, RZ, PT ;  /* 0x000000ff0000720c */ /* 0x000fe20003f05270 */
[----:B------:R-:W-:-:S12]  /*0220*/  IMAD.U32 R0, RZ, RZ, UR5 ;  /* 0x00000005ff007e24 */ /* 0x000fd8000f8e00ff */
[----:B------:R-:W-:Y:S05]  /*0230*/  @!P0 BRA `(.L_x_4) ;  /* 0xfffffffc00dc8947 */ /* 0x000fea000383ffff */
.L_x_3:
[C---:B------:R-:W-:Y:S01]  /*0240*/  VIADD R3, R0.reuse, 0x10 ;  /* 0x0000001000037836 */ /* 0x040fe20000000000 */
[----:B------:R-:W-:Y:S01]  /*0250*/  UMOV UR5, 0x50 ;  /* 0x0000005000057882 */ /* 0x000fe20000000000 */
[----:B------:R-:W-:Y:S01]  /*0260*/  SHF.L.U32 R2, R5, R0, RZ ;  /* 0x0000000005027219 */ /* 0x000fe200000006ff */
[----:B------:R-:W-:Y:S01]  /*0270*/  ULEA UR5, UR6, UR5, 0x18 ;  /* 0x0000000506057291 */ /* 0x000fe2000f8ec0ff */
[----:B------:R-:W-:Y:S01]  /*0280*/  IMAD.SHL.U32 R0, R0, 0x20, RZ ;  /* 0x0000002000007824 */ /* 0x000fe200078e00ff */
[----:B------:R-:W-:-:S04]  /*0290*/  SHF.L.U32 R3, R4, R3, RZ ;  /* 0x0000000304037219 */ /* 0x000fc800000006ff */
[----:B------:R-:W-:-:S05]  /*02a0*/  LOP3.LUT R2, R3, R2, RZ, 0xfc, !PT ;  /* 0x0000000203027212 */ /* 0x000fca00078efcff */
[----:B------:R0:W-:Y:S04]  /*02b0*/  ATOMS.OR RZ, [UR5], R2 ;  /* 0x00000002ffff798c */ /* 0x0001e8000b000005 */
[----:B------:R0:W-:Y:S01]  /*02c0*/  STS [UR4], R0 ;  /* 0x00000000ff007988 */ /* 0x0001e20008000804 */
[----:B------:R-:W-:Y:S05]  /*02d0*/  BRA `(.L_x_2) ;  /* 0x0000000000107947 */ /* 0x000fea0003800000 */
.L_x_1:
[----:B------:R-:W-:Y:S01]  /*02e0*/  IMAD.MOV.U32 R0, RZ, RZ, -0x1 ;  /* 0xffffffffff007424 */ /* 0x000fe200078e00ff */
[----:B------:R-:W-:-:S04]  /*02f0*/  MOV R2, 0x320 ;  /* 0x0000032000027802 */ /* 0x000fc80000000f00 */
[----:B------:R0:W-:Y:S03]  /*0300*/  STS [UR4], R0 ;  /* 0x00000000ff007988 */ /* 0x0001e60008000804 */
[----:B0-----:R-:W-:Y:S05]  /*0310*/  CALL.REL.NOINC `($__internal_1_$__cuda_sm10x_tcgen05_guardrail_trap_phase_invalid_during_alloc) ;  /* 0x000000a400e07944 */ /* 0x001fea0003c00000 */
.L_x_2:
[----:B------:R-:W-:Y:S05]  /*0320*/  WARPSYNC.ALL ;  /* 0x0000000000007948 */ /* 0x000fea0003800000 */
[----:B------:R-:W-:Y:S01]  /*0330*/  NOP ;  /* 0x0000000000007918 */ /* 0x000fe20000000000 */
.L_x_0:
[----:B------:R-:W1:Y:S08]  /*0340*/  LDC.64 R40, c[0x0][0x398] ;  /* 0x0000e600ff287b82 */ /* 0x000e700000000a00 */
[----:B------:R-:W2:Y:S02]  /*0350*/  S2UR UR5, SR_CgaSize ;  /* 0x00000000000579c3 */ /* 0x000ea40000008a00 */
[----:B--2---:R-:W-:-:S12]  /*0360*/  UIMAD UR5, UR5, -0xa0, URZ ;  /* 0xffffff60050578a4 */ /* 0x004fd8000f8e02ff */
[----:B------:R-:W2:Y:S01]  /*0370*/  LDCU UR5, c[0x0][UR5+0x2b0] ;  /* 0x00005600050577ac */ /* 0x000ea20008000800 */
[----:B------:R-:W3:Y:S01]  /*0380*/  S2R R15, SR_CgaCtaId ;  /* 0x00000000000f7919 */ /* 0x000ee20000008800 */
[----:B------:R-:W-:Y:S01]  /*0390*/  SHF.R.U32.HI R104, RZ, 0x5, R101 ;  /* 0x00000005ff687819 */ /* 0x000fe20000011665 */
[----:B------:R-:W4:Y:S01]  /*03a0*/  S2UR UR4, SR_CTAID.X ;  /* 0x00000000000479c3 */ /* 0x000f220000002500 */
[----:B01----:R-:W-:Y:S01]  /*03b0*/  VIADD R0, R41, 0x1ff ;  /* 0x000001ff29007836 */ /* 0x003fe20000000000 */
[----:B------:R-:W-:-:S04]  /*03c0*/  IABS R11, R40 ;  /* 0x00000028000b7213 */ /* 0x000fc80000000000 */
[----:B------:R-:W-:Y:S02]  /*03d0*/  SHF.R.S32.HI R3, RZ, 0x1f, R0 ;  /* 0x0000001fff037819 */ /* 0x000fe40000011400 */
[----:B----4-:R-:W-:Y:S01]  /*03e0*/  I2FP.F32.U32 R5, UR4 ;  /* 0x0000000400057c45 */ /* 0x010fe20008201000 */
[----:B------:R-:W0:Y:S01]  /*03f0*/  S2UR UR4, SR_CgaCtaId ;  /* 0x00000000000479c3 */ /* 0x000e220000008800 */
[----:B------:R-:W-:-:S03]  /*0400*/  LEA.HI R3, R3, R0, RZ, 0x9 ;  /* 0x0000000003037211 */ /* 0x000fc600078f48ff */
[----:B--2---:R-:W-:Y:S01]  /*0410*/  FMUL R5, R5, UR5 ;  /* 0x0000000505057c20 */ /* 0x004fe20008400000 */
[----:B------:R-:W-:-:S05]  /*0420*/  SHF.R.S32.HI R3, RZ, 0x9, R3 ;  /* 0x00000009ff037819 */ /* 0x000fca0000011403 */
[----:B------:R-:W-:Y:S01]  /*0430*/  IMAD.SHL.U32 R4, R3, 0x8, RZ ;  /* 0x0000000803047824 */ /* 0x000fe200078e00ff */
[----:B------:R-:W-:Y:S04]  /*0440*/  F2I.U32.TRUNC.NTZ R5, R5 ;  /* 0x0000000500057305 */ /* 0x000fe8000020f000 */
[----:B------:R-:W-:-:S04]  /*0450*/  IABS R7, R4 ;  /* 0x0000000400077213 */ /* 0x000fc80000000000 */
[----:B------:R-:W1:Y:S08]  /*0460*/  I2F.RP R0, R7 ;  /* 0x0000000700007306 */ /* 0x000e700000209400 */
[----:B-1----:R-:W1:Y:S02]  /*0470*/  MUFU.RCP R0, R0 ;  /* 0x0000000000007308 */ /* 0x002e640000001000 */
[----:B-1----:R-:W-:Y:S01]  /*0480*/  VIADD R2, R0, 0xffffffe ;  /* 0x0ffffffe00027836 */ /* 0x002fe20000000000 */
[----:B------:R-:W-:-:S05]  /*0490*/  IABS R0, R5 ;  /* 0x0000000500007213 */ /* 0x000fca0000000000 */
[----:B------:R1:W2:Y:S02]  /*04a0*/  F2I.FTZ.U32.TRUNC.NTZ R3, R2 ;  /* 0x0000000200037305 */ /* 0x0002a4000021f000 */
[----:B-1----:R-:W-:Y:S02]  /*04b0*/  IMAD.MOV.U32 R2, RZ, RZ, RZ ;  /* 0x000000ffff027224 */ /* 0x002fe400078e00ff */
[----:B--2---:R-:W-:-:S04]  /*04c0*/  IMAD.MOV R6, RZ, RZ, -R3 ;  /* 0x000000ffff067224 */ /* 0x004fc800078e0a03 */
[----:B------:R-:W-:Y:S01]  /*04d0*/  IMAD R9, R6, R7, RZ ;  /* 0x0000000706097224 */ /* 0x000fe200078e02ff */
[----:B------:R-:W-:-:S03]  /*04e0*/  IABS R6, R4 ;  /* 0x0000000400067213 */ /* 0x000fc60000000000 */
[----:B------:R-:W-:-:S04]  /*04f0*/  IMAD.HI.U32 R3, R3, R9, R2 ;  /* 0x0000000903037227 */ /* 0x000fc800078e0002 */
[----:B------:R-:W-:Y:S02]  /*0500*/  IMAD.MOV R2, RZ, RZ, -R6 ;  /* 0x000000ffff027224 */ /* 0x000fe400078e0a06 */
[----:B------:R-:W-:-:S04]  /*0510*/  IMAD.HI.U32 R3, R3, R0, RZ ;  /* 0x0000000003037227 */ /* 0x000fc800078e00ff */
[----:B------:R-:W-:Y:S01]  /*0520*/  IMAD R0, R3, R2, R0 ;  /* 0x0000000203007224 */ /* 0x000fe200078e0200 */
[----:B------:R-:W-:Y:S04]  /*0530*/  BAR.SYNC.DEFER_BLOCKING 0x0 ;  /* 0x0000000000007b1d */ /* 0x000fe80000010000 */
[----:B------:R-:W-:-:S13]  /*0540*/  ISETP.GT.U32.AND P1, PT, R7, R0, PT ;  /* 0x000000000700720c */ /* 0x000fda0003f24070 */
[----:B------:R-:W-:Y:S02]  /*0550*/  @!P1 IMAD.IADD R0, R0, 0x1, -R7 ;  /* 0x0000000100009824 */ /* 0x000fe400078e0a07 */
[----:B------:R-:W-:Y:S01]  /*0560*/  @!P1 VIADD R3, R3, 0x1 ;  /* 0x0000000103039836 */ /* 0x000fe20000000000 */
[----:B------:R-:W-:Y:S02]  /*0570*/  ISETP.NE.AND P1, PT, R4, RZ, PT ;  /* 0x000000ff0400720c */ /* 0x000fe40003f25270 */
[----:B------:R-:W-:Y:S02]  /*0580*/  ISETP.GE.U32.AND P0, PT, R0, R7, PT ;  /* 0x000000070000720c */ /* 0x000fe40003f06070 */
[----:B------:R-:W-:-:S04]  /*0590*/  LOP3.LUT R0, R5, R4, RZ, 0x3c, !PT ;  /* 0x0000000405007212 */ /* 0x000fc800078e3cff */
[----:B------:R-:W-:Y:S01]  /*05a0*/  ISETP.GE.AND P2, PT, R0, RZ, PT ;  /* 0x000000ff0000720c */ /* 0x000fe20003f46270 */
[----:B------:R-:W-:-:S06]  /*05b0*/  VIADD R0, R40, 0x7f ;  /* 0x0000007f28007836 */ /* 0x000fcc0000000000 */
[----:B------:R-:W-:-:S04]  /*05c0*/  @P0 VIADD R3, R3, 0x1 ;  /* 0x0000000103030836 */ /* 0x000fc80000000000 */
[----:B------:R-:W-:Y:S01]  /*05d0*/  IMAD.MOV.U32 R2, RZ, RZ, R3 ;  /* 0x000000ffff027224 */ /* 0x000fe200078e0003 */
[----:B------:R-:W-:-:S03]  /*05e0*/  SHF.R.S32.HI R3, RZ, 0x1f, R0 ;  /* 0x0000001fff037819 */ /* 0x000fc60000011400 */
[----:B------:R-:W-:Y:S01]  /*05f0*/  @!P2 IMAD.MOV R2, RZ, RZ, -R2 ;  /* 0x000000ffff02a224 */ /* 0x000fe200078e0a02 */
[----:B------:R-:W-:Y:S02]  /*0600*/  @!P1 LOP3.LUT R2, RZ, R4, RZ, 0x33, !PT ;  /* 0x00000004ff029212 */ /* 0x000fe400078e33ff */
[----:B------:R-:W-:-:S03]  /*0610*/  LEA.HI R3, R3, R0, RZ, 0x7 ;  /* 0x0000000003037211 */ /* 0x000fc600078f38ff */
[----:B------:R-:W-:Y:S02]  /*0620*/  IMAD.SHL.U32 R8, R2, 0x8, RZ ;  /* 0x0000000802087824 */ /* 0x000fe400078e00ff */
[----:B------:R-:W-:-:S03]  /*0630*/  IMAD.MOV R2, RZ, RZ, -R2 ;  /* 0x000000ffff027224 */ /* 0x000fc600078e0a02 */
[----:B------:R-:W-:Y:S01]  /*0640*/  LEA.HI.SX32 R3, R3, -R8, 0x19 ;  /* 0x8000000803037211 */ /* 0x000fe200078fcaff */
[----:B------:R-:W-:-:S03]  /*0650*/  IMAD R10, R4, R2, R5 ;  /* 0x00000002040a7224 */ /* 0x000fc600078e0205 */
[----:B------:R-:W-:Y:S02]  /*0660*/  VIMNMX R13, PT, PT, R3, 0x8, PT ;  /* 0x00000008030d7848 */ /* 0x000fe40003fe0100 */
[----:B------:R-:W-:Y:S02]  /*0670*/  IABS R9, R10 ;  /* 0x0000000a00097213 */ /* 0x000fe40000000000 */
[-C--:B------:R-:W-:Y:S02]  /*0680*/  IABS R7, R13.reuse ;  /* 0x0000000d00077213 */ /* 0x080fe40000000000 */
[----:B------:R-:W-:Y:S02]  /*0690*/  IABS R4, R13 ;  /* 0x0000000d00047213 */ /* 0x000fe40000000000 */
[----:B------:R-:W1:Y:S08]  /*06a0*/  I2F.RP R0, R7 ;  /* 0x0000000700007306 */ /* 0x000e700000209400 */
[----:B-1----:R-:W1:Y:S02]  /*06b0*/  MUFU.RCP R0, R0 ;  /* 0x0000000000007308 */ /* 0x002e640000001000 */
[----:B-1----:R-:W-:-:S02]  /*06c0*/  VIADD R3, R0, 0xffffffe ;  /* 0x0ffffffe00037836 */ /* 0x002fc40000000000 */
[----:B------:R-:W-:-:S04]  /*06d0*/  IMAD.MOV R0, RZ, RZ, -R4 ;  /* 0x000000ffff007224 */ /* 0x000fc800078e0a04 */
[----:B------:R-:W1:Y:S02]  /*06e0*/  F2I.FTZ.U32.TRUNC.NTZ R3, R3 ;  /* 0x0000000300037305 */ /* 0x000e64000021f000 */
[----:B-1----:R-:W-:-:S04]  /*06f0*/  IMAD.MOV R6, RZ, RZ, -R3 ;  /* 0x000000ffff067224 */ /* 0x002fc800078e0a03 */
[----:B------:R-:W-:-:S04]  /*0700*/  IMAD.MOV.U32 R2, RZ, RZ, R6 ;  /* 0x000000ffff027224 */ /* 0x000fc800078e0006 */
[----:B------:R-:W-:Y:S02]  /*0710*/  IMAD R5, R2, R7, RZ ;  /* 0x0000000702057224 */ /* 0x000fe400078e02ff */
[----:B------:R-:W-:-:S04]  /*0720*/  IMAD.MOV.U32 R2, RZ, RZ, RZ ;  /* 0x000000ffff027224 */ /* 0x000fc800078e00ff */
[----:B------:R-:W-:Y:S01]  /*0730*/  IMAD.HI.U32 R2, R3, R5, R2 ;  /* 0x0000000503027227 */ /* 0x000fe200078e0002 */
[----:B------:R-:W-:Y:S01]  /*0740*/  IABS R5, R41 ;  /* 0x0000002900057213 */ /* 0x000fe20000000000 */
[----:B------:R-:W1:Y:S04]  /*0750*/  I2F.RP R3, R11 ;  /* 0x0000000b00037306 */ /* 0x000e680000209400 */
[----:B------:R-:W-:-:S04]  /*0760*/  IMAD.HI.U32 R2, R2, R9, RZ ;  /* 0x0000000902027227 */ /* 0x000fc800078e00ff */
[----:B------:R-:W-:Y:S01]  /*0770*/  IMAD R0, R2, R0, R9 ;  /* 0x0000000002007224 */ /* 0x000fe200078e0209 */
[----:B------:R-:W2:Y:S01]  /*0780*/  I2F.RP R6, R5 ;  /* 0x0000000500067306 */ /* 0x000ea20000209400 */
[----:B------:R-:W-:-:S03]  /*0790*/  LOP3.LUT R9, R101, 0x7f, RZ, 0xc0, !PT ;  /* 0x0000007f65097812 */ /* 0x000fc600078ec0ff */
[----:B------:R-:W-:-:S04]  /*07a0*/  ISETP.GT.U32.AND P1, PT, R7, R0, PT ;  /* 0x000000000700720c */ /* 0x000fc80003f24070 */
[----:B-1----:R-:W1:Y:S08]  /*07b0*/  MUFU.RCP R3, R3 ;  /* 0x0000000300037308 */ /* 0x002e700000001000 */
[----:B--2---:R-:W2:Y:S01]  /*07c0*/  MUFU.RCP R6, R6 ;  /* 0x0000000600067308 */ /* 0x004ea20000001000 */
[----:B------:R-:W-:Y:S02]  /*07d0*/  @!P1 IMAD.IADD R0, R0, 0x1, -R7 ;  /* 0x0000000100009824 */ /* 0x000fe400078e0a07 */
[----:B------:R-:W-:Y:S01]  /*07e0*/  @!P1 VIADD R2, R2, 0x1 ;  /* 0x0000000102029836 */ /* 0x000fe20000000000 */
[----:B------:R-:W-:-:S02]  /*07f0*/  ISETP.NE.AND P1, PT, R13, RZ, PT ;  /* 0x000000ff0d00720c */ /* 0x000fc40003f25270 */
[----:B------:R-:W-:Y:S02]  /*0800*/  ISETP.GE.U32.AND P0, PT, R0, R7, PT ;  /* 0x000000070000720c */ /* 0x000fe40003f06070 */
[----:B------:R-:W-:Y:S01]  /*0810*/  LOP3.LUT R0, R10, R13, RZ, 0x3c, !PT ;  /* 0x0000000d0a007212 */ /* 0x000fe200078e3cff */
[----:B-1----:R-:W-:-:S03]  /*0820*/  VIADD R4, R3, 0xffffffe ;  /* 0x0ffffffe03047836 */ /* 0x002fc60000000000 */
[----:B------:R-:W-:Y:S01]  /*0830*/  ISETP.GE.AND P2, PT, R0, RZ, PT ;  /* 0x000000ff0000720c */ /* 0x000fe20003f46270 */
[----:B------:R3:W1:Y:S01]  /*0840*/  F2I.FTZ.U32.TRUNC.NTZ R3, R4 ;  /* 0x0000000400037305 */ /* 0x000662000021f000 */
[----:B--2---:R-:W-:-:S05]  /*0850*/  VIADD R7, R6, 0xffffffe ;  /* 0x0ffffffe06077836 */ /* 0x004fca0000000000 */
[----:B------:R-:W-:Y:S02]  /*0860*/  @P0 VIADD R2, R2, 0x1 ;  /* 0x0000000102020836 */ /* 0x000fe40000000000 */
[----:B---3--:R-:W-:Y:S01]  /*0870*/  IMAD R4, R15, 0x80, R104 ;  /* 0x000000800f047824 */ /* 0x008fe200078e0268 */
[----:B------:R-:W2:Y:S01]  /*0880*/  F2I.FTZ.U32.TRUNC.NTZ R7, R7 ;  /* 0x0000000700077305 */ /* 0x000ea2000021f000 */
[----:B------:R-:W-:Y:S01]  /*0890*/  IMAD.MOV.U32 R85, RZ, RZ, R2 ;  /* 0x000000ffff557224 */ /* 0x000fe200078e0002 */
[----:B------:R-:W-:-:S03]  /*08a0*/  MOV R2, 0x400 ;  /* 0x0000040000027802 */ /* 0x000fc60000000f00 */
[----:B------:R-:W-:Y:S01]  /*08b0*/  @!P2 IMAD.MOV R85, RZ, RZ, -R85 ;  /* 0x000000ffff55a224 */ /* 0x000fe200078e0a55 */
[----:B------:R-:W-:Y:S01]  /*08c0*/  R2UR UR11, R2 ;  /* 0x00000000020b72ca */ /* 0x000fe200000e0000 */
[----:B-1----:R-:W-:Y:S01]  /*08d0*/  IMAD.MOV R6, RZ, RZ, -R3 ;  /* 0x000000ffff067224 */ /* 0x002fe200078e0a03 */
[----:B------:R-:W-:Y:S01]  /*08e0*/  @!P1 LOP3.LUT R85, RZ, R13, RZ, 0x33, !PT ;  /* 0x0000000dff559212 */ /* 0x000fe200078e33ff */
[----:B------:R-:W-:-:S04]  /*08f0*/  IMAD.MOV.U32 R2, RZ, RZ, RZ ;  /* 0x000000ffff027224 */ /* 0x000fc800078e00ff */
[----:B------:R-:W-:Y:S02]  /*0900*/  IMAD.MOV R0, RZ, RZ, -R85 ;  /* 0x000000ffff007224 */ /* 0x000fe400078e0a55 */
[----:B------:R-:W-:Y:S02]  /*0910*/  IMAD.SHL.U32 R85, R85, 0x200, RZ ;  /* 0x0000020055557824 */ /* 0x000fe400078e00ff */
[----:B------:R-:W-:Y:S02]  /*0920*/  IMAD R0, R13, R0, R10 ;  /* 0x000000000d007224 */ /* 0x000fe400078e020a */
[----:B0-----:R-:W-:Y:S01]  /*0930*/  ULEA UR11, UR4, UR11, 0x18 ;  /* 0x0000000b040b7291 */ /* 0x001fe2000f8ec0ff */
[----:B------:R-:W-:Y:S02]  /*0940*/  IMAD R13, R6, R11, RZ ;  /* 0x0000000b060d7224 */ /* 0x000fe400078e02ff */
[----:B------:R-:W-:Y:S02]  /*0950*/  IMAD.IADD R0, R8, 0x1, R0 ;  /* 0x0000000108007824 */ /* 0x000fe400078e0200 */
[----:B------:R-:W-:Y:S01]  /*0960*/  IMAD.HI.U32 R2, R3, R13, R2 ;  /* 0x0000000d03027227 */ /* 0x000fe200078e0002 */
[----:B------:R-:W-:-:S03]  /*0970*/  LOP3.LUT R3, R85, 0x183, R4, 0xf8, !PT ;  /* 0x0000018355037812 */ /* 0x000fc600078ef804 */
[----:B------:R-:W0:Y:S01]  /*0980*/  LDS R47, [UR11] ;  /* 0x0000000bff2f7984 */ /* 0x000e220008000800 */
[----:B------:R-:W-:Y:S01]  /*0990*/  IMAD R0, R0, 0x80, R9 ;  /* 0x0000008000007824 */ /* 0x000fe200078e0209 */
[----:B------:R-:W-:Y:S01]  /*09a0*/  LOP3.LUT R18, R3, 0x7c, RZ, 0xfc, !PT ;  /* 0x0000007c03127812 */ /* 0x000fe200078efcff */
[----:B--2---:R-:W-:-:S03]  /*09b0*/  IMAD.MOV R8, RZ, RZ, -R7 ;  /* 0x000000ffff087224 */ /* 0x004fc600078e0a07 */
[----:B------:R-:W-:Y:S01]  /*09c0*/  IABS R6, R0 ;  /* 0x0000000000067213 */ /* 0x000fe20000000000 */
[----:B------:R-:W-:Y:S01]  /*09d0*/  IMAD R13, R8, R5, RZ ;  /* 0x00000005080d7224 */ /* 0x000fe200078e02ff */
[----:B------:R-:W-:-:S03]  /*09e0*/  IABS R8, R3 ;  /* 0x0000000300087213 */ /* 0x000fc60000000000 */
[----:B------:R-:W-:Y:S02]  /*09f0*/  IMAD.MOV.U32 R4, RZ, RZ, R6 ;  /* 0x000000ffff047224 */ /* 0x000fe400078e0006 */
[----:B------:R-:W-:Y:S02]  /*0a00*/  IMAD.MOV.U32 R6, RZ, RZ, RZ ;  /* 0x000000ffff067224 */ /* 0x000fe400078e00ff */
[----:B------:R-:W-:-:S04]  /*0a10*/  IMAD.HI.U32 R2, R2, R4, RZ ;  /* 0x0000000402027227 */ /* 0x000fc800078e00ff */
[----:B------:R-:W-:-:S04]  /*0a20*/  IMAD.HI.U32 R6, R7, R13, R6 ;  /* 0x0000000d07067227 */ /* 0x000fc800078e0006 */
[----:B------:R-:W-:Y:S01]  /*0a30*/  IMAD.MOV R7, RZ, RZ, -R2 ;  /* 0x000000ffff077224 */ /* 0x000fe200078e0a02 */
[----:B------:R-:W-:Y:S06]  /*0a40*/  BAR.SYNC.DEFER_BLOCKING 0x0 ;  /* 0x0000000000007b1d */ /* 0x000fec0000010000 */
[----:B------:R-:W-:Y:S05]  /*0a50*/  BRA.U UP0, `(.L_x_5) ;  /* 0x0000000100187547 */ /* 0x000fea000b800000 */
[----:B------:R-:W-:Y:S01]  /*0a60*/  ELECT P0, URZ, PT ;  /* 0x0000000000ff782f */ /* 0x000fe20003800000 */
[----:B------:R-:W-:Y:S01]  /*0a70*/  IMAD.MOV.U32 R2, RZ, RZ, 0x1 ;  /* 0x00000001ff027424 */ /* 0x000fe200078e00ff */
[----:B------:R-:W-:Y:S11]  /*0a80*/  UVIRTCOUNT.DEALLOC.SMPOOL 0x80 ;  /* 0x000000800000784c */ /* 0x000ff60000000000 */
[----:B------:R-:W-:-:S04]  /*0a90*/  @P0 MOV R10, 0x40 ;  /* 0x00000040000a0802 */ /* 0x000fc80000000f00 */
[----:B------:R-:W-:-:S05]  /*0aa0*/  @P0 LEA R15, R15, R10, 0x18 ;  /* 0x0000000a0f0f0211 */ /* 0x000fca00078ec0ff */
[----:B------:R1:W-:Y:S02]  /*0ab0*/  @P0 STS.U8 [R15], R2 ;  /* 0x000000020f000388 */ /* 0x0003e40000000000 */
.L_x_5:
[----:B------:R-:W-:Y:S01]  /*0ac0*/  IMAD R4, R11, R7, R4 ;  /* 0x000000070b047224 */ /* 0x000fe200078e0204 */
[----:B------:R-:W-:Y:S01]  /*0ad0*/  IABS R14, R18 ;  /* 0x00000012000e7213 */ /* 0x000fe20000000000 */
[C---:B-1----:R-:W-:Y:S01]  /*0ae0*/  IMAD.HI.U32 R2, R6.reuse, R8, RZ ;  /* 0x0000000806027227 */ /* 0x042fe200078e00ff */
[----:B------:R-:W-:Y:S01]  /*0af0*/  LOP3.LUT R7, R3, 0x4, RZ, 0xfc, !PT ;  /* 0x0000000403077812 */ /* 0x000fe200078efcff */
[----:B------:R-:W1:Y:S01]  /*0b00*/  LDC.64 R82, c[0x0][0x3a8] ;  /* 0x0000ea00ff527b82 */ /* 0x000e620000000a00 */
[----:B------:R-:W-:Y:S01]  /*0b10*/  ISETP.GT.U32.AND P0, PT, R11, R4, PT ;  /* 0x000000040b00720c */ /* 0x000fe20003f04070 */
[----:B------:R-:W-:Y:S01]  /*0b20*/  IMAD.MOV R2, RZ, RZ, -R2 ;  /* 0x000000ffff027224 */ /* 0x000fe200078e0a02 */
[----:B------:R-:W-:Y:S01]  /*0b30*/  ISETP.GE.AND P1, PT, R7, RZ, PT ;  /* 0x000000ff0700720c */ /* 0x000fe20003f26270 */
[----:B------:R-:W-:Y:S01]  /*0b40*/  UMOV UR4, 0x1 ;  /* 0x0000000100047882 */ /* 0x000fe20000000000 */
[----:B------:R-:W-:Y:S01]  /*0b50*/  IABS R12, R7 ;  /* 0x00000007000c7213 */ /* 0x000fe20000000000 */
[C---:B------:R-:W-:Y:S01]  /*0b60*/  IMAD.HI.U32 R7, R6.reuse, R14, RZ ;  /* 0x0000000e06077227 */ /* 0x040fe200078e00ff */
[C---:B------:R-:W-:Y:S01]  /*0b70*/  LOP3.LUT R16, R3.reuse, 0x8, RZ, 0xfc, !PT ;  /* 0x0000000803107812 */ /* 0x040fe200078efcff */
[----:B------:R-:W-:Y:S01]  /*0b80*/  UIADD3 UR8, UPT, UPT, UR11, 0x4000, URZ ;  /* 0x000040000b087890 */ /* 0x000fe2000fffe0ff */
[----:B------:R-:W-:Y:S01]  /*0b90*/  LOP3.LUT R17, R3, 0xc, RZ, 0xfc, !PT ;  /* 0x0000000c03117812 */ /* 0x000fe200078efcff */
[C---:B------:R-:W-:Y:S01]  /*0ba0*/  IMAD R2, R5.reuse, R2, R8 ;  /* 0x0000000205027224 */ /* 0x040fe200078e0208 */
[----:B------:R-:W-:Y:S01]  /*0bb0*/  IABS R13, R16 ;  /* 0x00000010000d7213 */ /* 0x000fe20000000000 */
[----:B------:R-:W-:Y:S01]  /*0bc0*/  IMAD.MOV R8, RZ, RZ, -R7 ;  /* 0x000000ffff087224 */ /* 0x000fe200078e0a07 */
[----:B------:R-:W-:Y:S01]  /*0bd0*/  IABS R15, R17 ;  /* 0x00000011000f7213 */ /* 0x000fe20000000000 */
[----:B------:R-:W-:Y:S01]  /*0be0*/  IMAD.HI.U32 R7, R6, R12, RZ ;  /* 0x0000000c06077227 */ /* 0x000fe200078e00ff */
[C---:B------:R-:W-:Y:S01]  /*0bf0*/  ISETP.GT.U32.AND P2, PT, R5.reuse, R2, PT ;  /* 0x000000020500720c */ /* 0x040fe20003f44070 */
[----:B------:R-:W2:Y:S01]  /*0c00*/  LDCU.128 UR16, c[0x0][0x380] ;  /* 0x00007000ff1077ac */ /* 0x000ea20008000c00 */
[----:B------:R-:W-:Y:S01]  /*0c10*/  ISETP.GE.AND P4, PT, R18, RZ, PT ;  /* 0x000000ff1200720c */ /* 0x000fe20003f86270 */
[----:B------:R-:W-:Y:S01]  /*0c20*/  IMAD R14, R5, R8, R14 ;  /* 0x00000008050e7224 */ /* 0x000fe200078e020e */
[C---:B------:R-:W-:Y:S01]  /*0c30*/  LOP3.LUT R18, R3.reuse, 0x14, RZ, 0xfc, !PT ;  /* 0x0000001403127812 */ /* 0x040fe200078efcff */
[----:B------:R-:W-:Y:S01]  /*0c40*/  IMAD.HI.U32 R8, R6, R13, RZ ;  /* 0x0000000d06087227 */ /* 0x000fe200078e00ff */
[----:B------:R-:W-:Y:S01]  /*0c50*/  LOP3.LUT R19, R3, 0x18, RZ, 0xfc, !PT ;  /* 0x0000001803137812 */ /* 0x000fe200078efcff */
[----:B------:R-:W3:Y:S01]  /*0c60*/  LDCU UR5, c[0x0][0x3b0] ;  /* 0x00007600ff0577ac */ /* 0x000ee20008000800 */
[----:B------:R-:W-:Y:S01]  /*0c70*/  ISETP.GT.U32.AND P6, PT, R5, R14, PT ;  /* 0x0000000e0500720c */ /* 0x000fe20003fc4070 */
[----:B------:R-:W-:Y:S01]  /*0c80*/  IMAD.MOV R7, RZ, RZ, -R7 ;  /* 0x000000ffff077224 */ /* 0x000fe200078e0a07 */
[C---:B------:R-:W-:Y:S01]  /*0c90*/  LOP3.LUT R21, R3.reuse, 0x2c, RZ, 0xfc, !PT ;  /* 0x0000002c03157812 */ /* 0x040fe200078efcff */
[----:B------:R-:W-:Y:S01]  /*0ca0*/  @!P0 IMAD.IADD R4, R4, 0x1, -R11 ;  /* 0x0000000104048824 */ /* 0x000fe200078e0a0b */
[----:B------:R-:W-:Y:S01]  /*0cb0*/  ISETP.GE.AND P0, PT, R16, RZ, PT ;  /* 0x000000ff1000720c */ /* 0x000fe20003f06270 */
[----:B------:R-:W-:Y:S01]  /*0cc0*/  IMAD.MOV R16, RZ, RZ, -R8 ;  /* 0x000000ffff107224 */ /* 0x000fe200078e0a08 */
[----:B------:R-:W-:Y:S01]  /*0cd0*/  LOP3.LUT R23, R3, 0x30, RZ, 0xfc, !PT ;  /* 0x0000003003177812 */ /* 0x000fe200078efcff */
[----:B------:R-:W-:Y:S01]  /*0ce0*/  IMAD R8, R5, R7, R12 ;  /* 0x0000000705087224 */ /* 0x000fe200078e020c */
[----:B------:R-:W-:Y:S01]  /*0cf0*/  ISETP.GT.U32.AND P5, PT, R11, R4, PT ;  /* 0x000000040b00720c */ /* 0x000fe20003fa4070 */
[----:B------:R-:W-:Y:S01]  /*0d00*/  @!P2 IMAD.IADD R2, R2, 0x1, -R5 ;  /* 0x000000010202a824 */ /* 0x000fe200078e0a05 */
[----:B------:R-:W-:Y:S01]  /*0d10*/  IABS R26, R23 ;  /* 0x00000017001a7213 */ /* 0x000fe20000000000 */
[----:B------:R-:W-:Y:S01]  /*0d20*/  IMAD.HI.U32 R10, R6, R15, RZ ;  /* 0x0000000f060a7227 */ /* 0x000fe200078e00ff */
[----:B------:R-:W-:-:S02]  /*0d30*/  ISETP.GT.U32.AND P3, PT, R5, R8, PT ;  /* 0x000000080500720c */ /* 0x000fc40003f64070 */
[----:B------:R-:W-:Y:S01]  /*0d40*/  ISETP.GT.U32.AND P2, PT, R5, R2, PT ;  /* 0x000000020500720c */ /* 0x000fe20003f44070 */
[----:B------:R-:W-:Y:S01]  /*0d50*/  @!P6 IMAD.IADD R14, R14, 0x1, -R5 ;  /* 0x000000010e0ee824 */ /* 0x000fe200078e0a05 */
[C---:B------:R-:W-:Y:S01]  /*0d60*/  LOP3.LUT R25, R3.reuse, 0x50, RZ, 0xfc, !PT ;  /* 0x0000005003197812 */ /* 0x040fe200078efcff */
[----:B------:R-:W-:Y:S01]  /*0d70*/  IMAD.MOV R12, RZ, RZ, -R10 ;  /* 0x000000ffff0c7224 */ /* 0x000fe200078e0a0a */
[----:B------:R-:W-:Y:S01]  /*0d80*/  LOP3.LUT R27, R3, 0x54, RZ, 0xfc, !PT ;  /* 0x00000054031b7812 */ /* 0x000fe200078efcff */
[C---:B------:R-:W-:Y:S01]  /*0d90*/  IMAD R10, R5.reuse, R16, R13 ;  /* 0x00000010050a7224 */ /* 0x040fe200078e020d */
[C---:B------:R-:W-:Y:S01]  /*0da0*/  ISETP.GT.U32.AND P6, PT, R5.reuse, R14, PT ;  /* 0x0000000e0500720c */ /* 0x040fe20003fc4070 */
[----:B------:R-:W-:Y:S01]  /*0db0*/  IMAD R12, R5, R12, R15 ;  /* 0x0000000c050c7224 */ /* 0x000fe200078e020f */
[----:B------:R-:W-:Y:S01]  /*0dc0*/  LOP3.LUT R15, R3, 0x10, RZ, 0xfc, !PT ;  /* 0x00000010030f7812 */ /* 0x000fe200078efcff */
[----:B------:R-:W-:Y:S01]  /*0dd0*/  @!P5 IMAD.IADD R4, R4, 0x1, -R11 ;  /* 0x000000010404d824 */ /* 0x000fe200078e0a0b */
[----:B------:R-:W-:Y:S01]  /*0de0*/  IABS R13, R18 ;  /* 0x00000012000d7213 */ /* 0x000fe20000000000 */
[--C-:B------:R-:W-:Y:S01]  /*0df0*/  @!P3 IMAD.IADD R8, R8, 0x1, -R5.reuse ;  /* 0x000000010808b824 */ /* 0x100fe200078e0a05 */
[----:B------:R-:W-:Y:S01]  /*0e00*/  IABS R11, R15 ;  /* 0x0000000f000b7213 */ /* 0x000fe20000000000 */
[----:B------:R-:W-:Y:S01]  /*0e10*/  @!P2 IMAD.IADD R2, R2, 0x1, -R5 ;  /* 0x000000010202a824 */ /* 0x000fe200078e0a05 */
[----:B------:R-:W-:Y:S01]  /*0e20*/  IABS R16, R19 ;  /* 0x0000001300107213 */ /* 0x000fe20000000000 */
[----:B-1----:R-:W-:Y:S01]  /*0e30*/  IMAD R71, R82, 0x1e, RZ ;  /* 0x0000001e52477824 */ /* 0x002fe200078e02ff */
[C---:B------:R-:W-:Y:S01]  /*0e40*/  ISETP.GT.U32.AND P3, PT, R5.reuse, R8, PT ;  /* 0x000000080500720c */ /* 0x040fe20003f64070 */
[----:B------:R-:W-:Y:S01]  /*0e50*/  IMAD.HI.U32 R7, R6, R11, RZ ;  /* 0x0000000b06077227 */ /* 0x000fe200078e00ff */
[----:B------:R-:W-:-:S02]  /*0e60*/  ISETP.GT.U32.AND P2, PT, R5, R10, PT ;  /* 0x0000000a0500720c */ /* 0x000fc40003f44070 */
[----:B------:R-:W-:Y:S01]  /*0e70*/  ISETP.GE.AND P5, PT, R3, RZ, PT ;  /* 0x000000ff0300720c */ /* 0x000fe20003fa6270 */
[----:B------:R-:W-:Y:S01]  /*0e80*/  @!P6 IMAD.IADD R14, R14, 0x1, -R5 ;  /* 0x000000010e0ee824 */ /* 0x000fe200078e0a05 */
[----:B------:R-:W-:Y:S01]  /*0e90*/  ISETP.GT.U32.AND P6, PT, R5, R12, PT ;  /* 0x0000000c0500720c */ /* 0x000fe20003fc4070 */
[----:B------:R-:W-:Y:S01]  /*0ea0*/  IMAD.MOV.U32 R29, RZ, RZ, R2 ;  /* 0x000000ffff1d7224 */ /* 0x000fe200078e0002 */
[----:B------:R-:W-:Y:S01]  /*0eb0*/  IABS R42, R25 ;  /* 0x00000019002a7213 */ /* 0x000fe20000000000 */
[----:B------:R-:W-:Y:S01]  /*0ec0*/  IMAD.MOV R2, RZ, RZ, -R7 ;  /* 0x000000ffff027224 */ /* 0x000fe200078e0a07 */
[----:B------:R-:W-:Y:S01]  /*0ed0*/  IABS R44, R27 ;  /* 0x0000001b002c7213 */ /* 0x000fe20000000000 */
[----:B------:R-:W-:Y:S01]  /*0ee0*/  IMAD.HI.U32 R7, R6, R13, RZ ;  /* 0x0000000d06077227 */ /* 0x000fe200078e00ff */
[C---:B------:R-:W-:Y:S02]  /*0ef0*/  LOP3.LUT R31, R3.reuse, 0x58, RZ, 0xfc, !PT ;  /* 0x00000058031f7812 */ /* 0x040fe400078efcff */
[----:B------:R-:W-:Y:S01]  /*0f00*/  LOP3.LUT R33, R3, 0x5c, RZ, 0xfc, !PT ;  /* 0x0000005c03217812 */ /* 0x000fe200078efcff */
[----:B------:R-:W-:Y:S01]  /*0f10*/  IMAD R2, R5, R2, R11 ;  /* 0x0000000205027224 */ /* 0x000fe200078e020b */
[----:B------:R-:W-:Y:S01]  /*0f20*/  LOP3.LUT R11, R3, 0x1c, RZ, 0xfc, !PT ;  /* 0x0000001c030b7812 */ /* 0x000fe200078efcff */
[--C-:B------:R-:W-:Y:S01]  /*0f30*/  @!P3 IMAD.IADD R8, R8, 0x1, -R5.reuse ;  /* 0x000000010808b824 */ /* 0x100fe200078e0a05 */
[----:B------:R-:W-:Y:S01]  /*0f40*/  IABS R46, R31 ;  /* 0x0000001f002e7213 */ /* 0x000fe20000000000 */
[----:B------:R-:W-:Y:S01]  /*0f50*/  @!P6 IMAD.IADD R12, R12, 0x1, -R5 ;  /* 0x000000010c0ce824 */ /* 0x000fe200078e0a05 */
[----:B------:R-:W-:Y:S01]  /*0f60*/  ISETP.GT.U32.AND P3, PT, R5, R2, PT ;  /* 0x000000020500720c */ /* 0x000fe20003f64070 */
[----:B------:R-:W-:Y:S01]  /*0f70*/  IMAD.MOV.U32 R39, RZ, RZ, R14 ;  /* 0x000000ffff277224 */ /* 0x000fe200078e000e */
[----:B------:R-:W-:Y:S01]  /*0f80*/  LOP3.LUT R37, R3, 0x60, RZ, 0xfc, !PT ;  /* 0x0000006003257812 */ /* 0x000fe200078efcff */
[----:B------:R-:W-:Y:S01]  /*0f90*/  IMAD.MOV R14, RZ, RZ, -R7 ;  /* 0x000000ffff0e7224 */ /* 0x000fe200078e0a07 */
[----:B------:R-:W-:Y:S01]  /*0fa0*/  ISETP.GT.U32.AND P6, PT, R5, R12, PT ;  /* 0x0000000c0500720c */ /* 0x000fe20003fc4070 */
[----:B------:R-:W-:Y:S01]  /*0fb0*/  IMAD.HI.U32 R7, R6, R16, RZ ;  /* 0x0000001006077227 */ /* 0x000fe200078e00ff */
[----:B------:R-:W-:-:S02]  /*0fc0*/  IABS R48, R37 ;  /* 0x0000002500307213 */ /* 0x000fc40000000000 */
[C---:B------:R-:W-:Y:S01]  /*0fd0*/  LOP3.LUT R43, R3.reuse, 0x64, RZ, 0xfc, !PT ;  /* 0x00000064032b7812 */ /* 0x040fe200078efcff */
[----:B------:R-:W-:Y:S01]  /*0fe0*/  IMAD.MOV R7, RZ, RZ, -R7 ;  /* 0x000000ffff077224 */ /* 0x000fe200078e0a07 */
[----:B------:R-:W-:Y:S01]  /*0ff0*/  LOP3.LUT R45, R3, 0x74, RZ, 0xfc, !PT ;  /* 0x00000074032d7812 */ /* 0x000fe200078efcff */
[--C-:B------:R-:W-:Y:S01]  /*1000*/  @!P2 IMAD.IADD R10, R10, 0x1, -R5.reuse ;  /* 0x000000010a0aa824 */ /* 0x100fe200078e0a05 */
[----:B------:R-:W-:Y:S01]  /*1010*/  IABS R50, R43 ;  /* 0x0000002b00327213 */ /* 0x000fe20000000000 */
[C---:B------:R-:W-:Y:S01]  /*1020*/  IMAD R16, R5.reuse, R7, R16 ;  /* 0x0000000705107224 */ /* 0x040fe200078e0210 */
[----:B------:R-:W-:Y:S01]  /*1030*/  IABS R58, R45 ;  /* 0x0000002d003a7213 */ /* 0x000fe20000000000 */
[--C-:B------:R-:W-:Y:S01]  /*1040*/  @!P3 IMAD.IADD R2, R2, 0x1, -R5.reuse ;  /* 0x000000010202b824 */ /* 0x100fe200078e0a05 */
[C---:B------:R-:W-:Y:S01]  /*1050*/  ISETP.GT.U32.AND P2, PT, R5.reuse, R10, PT ;  /* 0x0000000a0500720c */ /* 0x040fe20003f44070 */
[----:B------:R-:W-:Y:S01]  /*1060*/  @!P6 IMAD.IADD R12, R12, 0x1, -R5 ;  /* 0x000000010c0ce824 */ /* 0x000fe200078e0a05 */
[C---:B------:R-:W-:Y:S01]  /*1070*/  ISETP.GT.U32.AND P6, PT, R5.reuse, R16, PT ;  /* 0x000000100500720c */ /* 0x040fe20003fc4070 */
[----:B------:R-:W-:Y:S01]  /*1080*/  @!P1 IMAD.MOV R8, RZ, RZ, -R8 ;  /* 0x000000ffff089224 */ /* 0x000fe200078e0a08 */
[C---:B------:R-:W-:Y:S01]  /*1090*/  ISETP.GT.U32.AND P1, PT, R5.reuse, R2, PT ;  /* 0x000000020500720c */ /* 0x040fe20003f24070 */
[----:B------:R-:W-:Y:S01]  /*10a0*/  @!P4 IMAD.MOV R39, RZ, RZ, -R39 ;  /* 0x000000ffff27c224 */ /* 0x000fe200078e0a27 */
[----:B------:R-:W-:Y:S01]  /*10b0*/  ISETP.GE.AND P3, PT, R18, RZ, PT ;  /* 0x000000ff1200720c */ /* 0x000fe20003f66270 */
[----:B------:R-:W-:Y:S01]  /*10c0*/  IMAD R14, R5, R14, R13 ;  /* 0x0000000e050e7224 */ /* 0x000fe200078e020d */
[----:B------:R-:W-:Y:S01]  /*10d0*/  ISETP.GE.AND P4, PT, R15, RZ, PT ;  /* 0x000000ff0f00720c */ /* 0x000fe20003f86270 */
[----:B------:R-:W-:Y:S01]  /*10e0*/  @!P5 IMAD.MOV R29, RZ, RZ, -R29 ;  /* 0x000000ffff1dd224 */ /* 0x000fe200078e0a1d */
[----:B------:R-:W-:Y:S01]  /*10f0*/  IABS R18, R11 ;  /* 0x0000000b00127213 */ /* 0x000fe20000000000 */
[----:B------:R-:W-:Y:S01]  /*1100*/  IMAD.SHL.U32 R88, R82, 0x2, RZ ;  /* 0x0000000252587824 */ /* 0x000fe200078e00ff */
[----:B------:R-:W-:Y:S01]  /*1110*/  LOP3.LUT R15, R3, 0x20, RZ, 0xfc, !PT ;  /* 0x00000020030f7812 */ /* 0x000fe200078efcff */
[--C-:B------:R-:W-:Y:S01]  /*1120*/  @!P2 IMAD.IADD R10, R10, 0x1, -R5.reuse ;  /* 0x000000010a0aa824 */ /* 0x100fe200078e0a05 */
[----:B------:R-:W-:Y:S01]  /*1130*/  ISETP.GT.U32.AND P2, PT, R5, R14, PT ;  /* 0x0000000e0500720c */ /* 0x000fe20003f44070 */
[----:B------:R-:W-:Y:S01]  /*1140*/  @!P6 IMAD.IADD R16, R16, 0x1, -R5 ;  /* 0x000000011010e824 */ /* 0x000fe200078e0a05 */
[----:B------:R-:W-:Y:S01]  /*1150*/  IABS R20, R15 ;  /* 0x0000000f00147213 */ /* 0x000fe20000000000 */
[----:B------:R-:W-:Y:S01]  /*1160*/  IMAD.HI.U32 R7, R6, R18, RZ ;  /* 0x0000001206077227 */ /* 0x000fe200078e00ff */
[----:B------:R-:W-:-:S02]  /*1170*/  ISETP.GE.AND P5, PT, R17, RZ, PT ;  /* 0x000000ff1100720c */ /* 0x000fc40003fa6270 */
[----:B------:R-:W-:Y:S01]  /*1180*/  ISETP.GT.U32.AND P6, PT, R5, R16, PT ;  /* 0x000000100500720c */ /* 0x000fe20003fc4070 */
[----:B------:R-:W-:Y:S01]  /*1190*/  @!P1 IMAD.IADD R2, R2, 0x1, -R5 ;  /* 0x0000000102029824 */ /* 0x000fe200078e0a05 */
[----:B------:R-:W-:Y:S01]  /*11a0*/  ISETP.GE.AND P1, PT, R11, RZ, PT ;  /* 0x000000ff0b00720c */ /* 0x000fe20003f26270 */
[----:B------:R-:W-:Y:S01]  /*11b0*/  IMAD.MOV R11, RZ, RZ, -R7 ;  /* 0x000000ffff0b7224 */ /* 0x000fe200078e0a07 */
[----:B------:R-:W-:Y:S01]  /*11c0*/  LOP3.LUT R17, R3, 0x24, RZ, 0xfc, !PT ;  /* 0x0000002403117812 */ /* 0x000fe200078efcff */
[----:B------:R-:W-:Y:S01]  /*11d0*/  IMAD.HI.U32 R7, R6, R20, RZ ;  /* 0x0000001406077227 */ /* 0x000fe200078e00ff */
[----:B------:R-:W-:Y:S02]  /*11e0*/  IABS R13, R21 ;  /* 0x00000015000d7213 */ /* 0x000fe40000000000 */
[----:B------:R-:W-:Y:S01]  /*11f0*/  IABS R22, R17 ;  /* 0x0000001100167213 */ /* 0x000fe20000000000 */
[----:B------:R-:W-:Y:S01]  /*1200*/  IMAD.MOV R7, RZ, RZ, -R7 ;  /* 0x000000ffff077224 */ /* 0x000fe200078e0a07 */
[----:B0-----:R-:W-:Y:S01]  /*1210*/  R2UR UR10, R47 ;  /* 0x000000002f0a72ca */ /* 0x001fe200000e0000 */
[--C-:B------:R-:W-:Y:S01]  /*1220*/  @!P2 IMAD.IADD R14, R14, 0x1, -R5.reuse ;  /* 0x000000010e0ea824 */ /* 0x100fe200078e0a05 */
[----:B------:R-:W-:Y:S01]  /*1230*/  ISETP.GE.AND P2, PT, R19, RZ, PT ;  /* 0x000000ff1300720c */ /* 0x000fe20003f46270 */
[----:B------:R-:W-:Y:S01]  /*1240*/  IMAD R20, R5, R7, R20 ;  /* 0x0000000705147224 */ /* 0x000fe200078e0214 */
[----:B------:R-:W-:Y:S01]  /*1250*/  LOP3.LUT R19, R3, 0x28, RZ, 0xfc, !PT ;  /* 0x0000002803137812 */ /* 0x000fe200078efcff */
[----:B------:R-:W-:-:S02]  /*1260*/  @!P6 IMAD.IADD R16, R16, 0x1, -R5 ;  /* 0x000000011010e824 */ /* 0x000fc400078e0a05 */
[----:B------:R-:W-:Y:S01]  /*1270*/  @!P0 IMAD.MOV R10, RZ, RZ, -R10 ;  /* 0x000000ffff0a8224 */ /* 0x000fe200078e0a0a */
[C---:B------:R-:W-:Y:S01]  /*1280*/  ISETP.GT.U32.AND P6, PT, R5.reuse, R20, PT ;  /* 0x000000140500720c */ /* 0x040fe20003fc4070 */
[----:B------:R-:W-:Y:S01]  /*1290*/  IMAD.HI.U32 R7, R6, R22, RZ ;  /* 0x0000001606077227 */ /* 0x000fe200078e00ff */
[C---:B------:R-:W-:Y:S02]  /*12a0*/  ISETP.GT.U32.AND P0, PT, R5.reuse, R14, PT ;  /* 0x0000000e0500720c */ /* 0x040fe40003f04070 */
[----:B------:R-:W-:Y:S01]  /*12b0*/  IABS R24, R19 ;  /* 0x0000001300187213 */ /* 0x000fe20000000000 */
[----:B------:R-:W-:Y:S02]  /*12c0*/  IMAD.MOV.U32 R35, RZ, RZ, R2 ;  /* 0x000000ffff237224 */ /* 0x000fe400078e0002 */
[----:B------:R-:W-:Y:S02]  /*12d0*/  IMAD R18, R5, R11, R18 ;  /* 0x0000000b05127224 */ /* 0x000fe400078e0212 */
[----:B------:R-:W-:-:S02]  /*12e0*/  IMAD.MOV R7, RZ, RZ, -R7 ;  /* 0x000000ffff077224 */ /* 0x000fc400078e0a07 */
[----:B------:R-:W-:Y:S02]  /*12f0*/  @!P4 IMAD.MOV R35, RZ, RZ, -R35 ;  /* 0x000000ffff23c224 */ /* 0x000fe400078e0a23 */
[--C-:B------:R-:W-:Y:S02]  /*1300*/  @!P6 IMAD.IADD R20, R20, 0x1, -R5.reuse ;  /* 0x000000011414e824 */ /* 0x100fe400078e0a05 */
[----:B------:R-:W-:Y:S01]  /*1310*/  @!P0 IMAD.IADD R14, R14, 0x1, -R5 ;  /* 0x000000010e0e8824 */ /* 0x000fe200078e0a05 */
[C---:B------:R-:W-:Y:S01]  /*1320*/  ISETP.GT.U32.AND P0, PT, R5.reuse, R18, PT ;  /* 0x000000120500720c */ /* 0x040fe20003f04070 */
[C---:B------:R-:W-:Y:S01]  /*1330*/  IMAD R22, R5.reuse, R7, R22 ;  /* 0x0000000705167224 */ /* 0x040fe200078e0216 */
[----:B------:R-:W-:Y:S01]  /*1340*/  ISETP.GT.U32.AND P4, PT, R5, R20, PT ;  /* 0x000000140500720c */ /* 0x000fe20003f84070 */
[----:B------:R-:W-:-:S04]  /*1350*/  IMAD.HI.U32 R7, R6, R13, RZ ;  /* 0x0000000d06077227 */ /* 0x000fc800078e00ff */
[----:B------:R-:W-:Y:S02]  /*1360*/  IMAD.MOV R2, RZ, RZ, -R7 ;  /* 0x000000ffff027224 */ /* 0x000fe400078e0a07 */
[----:B------:R-:W-:-:S04]  /*1370*/  IMAD.HI.U32 R11, R6, R24, RZ ;  /* 0x00000018060b7227 */ /* 0x000fc800078e00ff */
[----:B------:R-:W-:Y:S01]  /*1380*/  IMAD R2, R5, R2, R13 ;  /* 0x0000000205027224 */ /* 0x000fe200078e020d */
[----:B------:R-:W-:Y:S01]  /*1390*/  LOP3.LUT R13, R3, 0x38, RZ, 0xfc, !PT ;  /* 0x00000038030d7812 */ /* 0x000fe200078efcff */
[----:B------:R-:W-:Y:S02]  /*13a0*/  IMAD.MOV R11, RZ, RZ, -R11 ;  /* 0x000000ffff0b7224 */ /* 0x000fe400078e0a0b */
[--C-:B------:R-:W-:Y:S01]  /*13b0*/  @!P4 IMAD.IADD R20, R20, 0x1, -R5.reuse ;  /* 0x000000011414c824 */ /* 0x100fe200078e0a05 */
[----:B------:R-:W-:Y:S01]  /*13c0*/  ISETP.GT.U32.AND P4, PT, R5, R2, PT ;  /* 0x000000020500720c */ /* 0x000fe20003f84070 */
[----:B------:R-:W-:Y:S01]  /*13d0*/  @!P0 IMAD.IADD R18, R18, 0x1, -R5 ;  /* 0x0000000112128824 */ /* 0x000fe200078e0a05 */
[----:B------:R-:W-:Y:S01]  /*13e0*/  ISETP.GE.AND P0, PT, R15, RZ, PT ;  /* 0x000000ff0f00720c */ /* 0x000fe20003f06270 */
[----:B------:R-:W-:Y:S01]  /*13f0*/  IMAD R24, R5, R11, R24 ;  /* 0x0000000b05187224 */ /* 0x000fe200078e0218 */
[----:B------:R-:W-:Y:S01]  /*1400*/  LOP3.LUT R11, R3, 0x34, RZ, 0xfc, !PT ;  /* 0x00000034030b7812 */ /* 0x000fe200078efcff */
[----:B------:R-:W-:Y:S01]  /*1410*/  @!P2 IMAD.MOV R16, RZ, RZ, -R16 ;  /* 0x000000ffff10a224 */ /* 0x000fe200078e0a10 */
[C---:B------:R-:W-:Y:S01]  /*1420*/  ISETP.GT.U32.AND P6, PT, R5.reuse, R18, PT ;  /* 0x000000120500720c */ /* 0x040fe20003fc4070 */
[----:B------:R-:W-:Y:S01]  /*1430*/  IMAD.HI.U32 R7, R6, R26, RZ ;  /* 0x0000001a06077227 */ /* 0x000fe200078e00ff */
[----:B------:R-:W-:-:S02]  /*1440*/  ISETP.GT.U32.AND P2, PT, R5, R24, PT ;  /* 0x000000180500720c */ /* 0x000fc40003f44070 */
[----:B------:R-:W-:Y:S01]  /*1450*/  IABS R28, R11 ;  /* 0x0000000b001c7213 */ /* 0x000fe20000000000 */
[----:B------:R-:W-:Y:S01]  /*1460*/  @!P5 IMAD.MOV R12, RZ, RZ, -R12 ;  /* 0x000000ffff0cd224 */ /* 0x000fe200078e0a0c */
[C---:B------:R-:W-:Y:S01]  /*1470*/  ISETP.GT.U32.AND P5, PT, R5.reuse, R22, PT ;  /* 0x000000160500720c */ /* 0x040fe20003fa4070 */
[----:B------:R-:W-:Y:S01]  /*1480*/  @!P4 IMAD.IADD R2, R2, 0x1, -R5 ;  /* 0x000000010202c824 */ /* 0x000fe200078e0a05 */
[----:B------:R-:W-:Y:S01]  /*1490*/  IABS R30, R13 ;  /* 0x0000000d001e7213 */ /* 0x000fe20000000000 */
[----:B------:R-:W-:Y:S02]  /*14a0*/  IMAD.MOV R7, RZ, RZ, -R7 ;  /* 0x000000ffff077224 */ /* 0x000fe400078e0a07 */
[----:B------:R-:W-:Y:S01]  /*14b0*/  @!P3 IMAD.MOV R14, RZ, RZ, -R14 ;  /* 0x000000ffff0eb224 */ /* 0x000fe200078e0a0e */
[----:B------:R-:W-:Y:S01]  /*14c0*/  ISETP.GT.U32.AND P4, PT, R5, R2, PT ;  /* 0x000000020500720c */ /* 0x000fe20003f84070 */
[--C-:B------:R-:W-:Y:S01]  /*14d0*/  @!P6 IMAD.IADD R18, R18, 0x1, -R5.reuse ;  /* 0x000000011212e824 */ /* 0x100fe200078e0a05 */
[----:B------:R-:W-:Y:S01]  /*14e0*/  ISETP.GE.AND P6, PT, R19, RZ, PT ;  /* 0x000000ff1300720c */ /* 0x000fe20003fc6270 */
[----:B------:R-:W-:Y:S01]  /*14f0*/  IMAD R26, R5, R7, R26 ;  /* 0x00000007051a7224 */ /* 0x000fe200078e021a */
[----:B------:R-:W-:Y:S01]  /*1500*/  ISETP.GE.AND P3, PT, R17, RZ, PT ;  /* 0x000000ff1100720c */ /* 0x000fe20003f66270 */
[----:B------:R-:W-:Y:S01]  /*1510*/  @!P2 IMAD.IADD R24, R24, 0x1, -R5 ;  /* 0x000000011818a824 */ /* 0x000fe200078e0a05 */
[C---:B------:R-:W-:Y:S01]  /*1520*/  LOP3.LUT R17, R3.reuse, 0x3c, RZ, 0xfc, !PT ;  /* 0x0000003c03117812 */ /* 0x040fe200078efcff */
[----:B------:R-:W-:Y:S01]  /*1530*/  IMAD.HI.U32 R7, R6, R28, RZ ;  /* 0x0000001c06077227 */ /* 0x000fe200078e00ff */
[----:B------:R-:W-:-:S02]  /*1540*/  LOP3.LUT R19, R3, 0x40, RZ, 0xfc, !PT ;  /* 0x0000004003137812 */ /* 0x000fc400078efcff */
[----:B------:R-:W-:Y:S01]  /*1550*/  IABS R32, R17 ;  /* 0x0000001100207213 */ /* 0x000fe20000000000 */
[----:B------:R-:W-:Y:S01]  /*1560*/  @!P1 IMAD.MOV R18, RZ, RZ, -R18 ;  /* 0x000000ffff129224 */ /* 0x000fe200078e0a12 */
[----:B------:R-:W-:Y:S01]  /*1570*/  ISETP.GT.U32.AND P1, PT, R5, R24, PT ;  /* 0x000000180500720c */ /* 0x000fe20003f24070 */
[----:B------:R-:W-:Y:S02]  /*1580*/  IMAD.MOV R7, RZ, RZ, -R7 ;  /* 0x000000ffff077224 */ /* 0x000fe400078e0a07 */
[----:B------:R-:W-:Y:S01]  /*1590*/  @!P5 IMAD.IADD R22, R22, 0x1, -R5 ;  /* 0x000000011616d824 */ /* 0x000fe200078e0a05 */
[----:B------:R-:W-:Y:S01]  /*15a0*/  ISETP.GE.AND P5, PT, R21, RZ, PT ;  /* 0x000000ff1500720c */ /* 0x000fe20003fa6270 */
[----:B------:R-:W-:Y:S01]  /*15b0*/  IMAD R28, R5, R7, R28 ;  /* 0x00000007051c7224 */ /* 0x000fe200078e021c */
[----:B------:R-:W-:Y:S01]  /*15c0*/  LOP3.LUT R21, R3, 0x44, RZ, 0xfc, !PT ;  /* 0x0000004403157812 */ /* 0x000fe200078efcff */
[----:B------:R-:W-:Y:S01]  /*15d0*/  IMAD.HI.U32 R7, R6, R30, RZ ;  /* 0x0000001e06077227 */ /* 0x000fe200078e00ff */
[----:B------:R-:W-:-:S02]  /*15e0*/  ISETP.GT.U32.AND P2, PT, R5, R22, PT ;  /* 0x000000160500720c */ /* 0x000fc40003f44070 */
[----:B------:R-:W-:Y:S01]  /*15f0*/  IABS R15, R21 ;  /* 0x00000015000f7213 */ /* 0x000fe20000000000 */
[----:B------:R-:W-:Y:S01]  /*1600*/  @!P4 IMAD.IADD R2, R2, 0x1, -R5 ;  /* 0x000000010202c824 */ /* 0x000fe200078e0a05 */
[C---:B------:R-:W-:Y:S01]  /*1610*/  ISETP.GT.U32.AND P4, PT, R5.reuse, R28, PT ;  /* 0x0000001c0500720c */ /* 0x040fe20003f84070 */
[----:B------:R-:W-:Y:S02]  /*1620*/  IMAD.MOV R7, RZ, RZ, -R7 ;  /* 0x000000ffff077224 */ /* 0x000fe400078e0a07 */
[----:B------:R-:W-:Y:S01]  /*1630*/  @!P0 IMAD.MOV R20, RZ, RZ, -R20 ;  /* 0x000000ffff148224 */ /* 0x000fe200078e0a14 */
[----:B------:R-:W-:Y:S01]  /*1640*/  ISETP.GT.U32.AND P0, PT, R5, R26, PT ;  /* 0x0000001a0500720c */ /* 0x000fe20003f04070 */
[----:B------:R-:W-:Y:S01]  /*1650*/  @!P1 IMAD.IADD R24, R24, 0x1, -R5 ;  /* 0x0000000118189824 */ /* 0x000fe200078e0a05 */
[----:B------:R-:W-:Y:S01]  /*1660*/  ISETP.GE.AND P1, PT, R11, RZ, PT ;  /* 0x000000ff0b00720c */ /* 0x000fe20003f26270 */
[----:B------:R-:W-:Y:S01]  /*1670*/  IMAD R30, R5, R7, R30 ;  /* 0x00000007051e7224 */ /* 0x000fe200078e021e */
[----:B------:R-:W-:Y:S01]  /*1680*/  IABS R7, R19 ;  /* 0x0000001300077213 */ /* 0x000fe20000000000 */
[----:B------:R-:W-:-:S02]  /*1690*/  @!P6 IMAD.MOV R24, RZ, RZ, -R24 ;  /* 0x000000ffff18e224 */ /* 0x000fc400078e0a18 */
[--C-:B------:R-:W-:Y:S01]  /*16a0*/  @!P2 IMAD.IADD R22, R22, 0x1, -R5.reuse ;  /* 0x000000011616a824 */ /* 0x100fe200078e0a05 */
[----:B------:R-:W-:Y:S01]  /*16b0*/  ISETP.GT.U32.AND P6, PT, R5, R30, PT ;  /* 0x0000001e0500720c */ /* 0x000fe20003fc4070 */
[----:B------:R-:W-:Y:S01]  /*16c0*/  @!P4 IMAD.IADD R28, R28, 0x1, -R5 ;  /* 0x000000011c1cc824 */ /* 0x000fe200078e0a05 */
[----:B------:R-:W-:Y:S01]  /*16d0*/  ISETP.GE.AND P2, PT, R23, RZ, PT ;  /* 0x000000ff1700720c */ /* 0x000fe20003f46270 */
[----:B------:R-:W-:Y:S01]  /*16e0*/  IMAD.HI.U32 R11, R6, R32, RZ ;  /* 0x00000020060b7227 */ /* 0x000fe200078e00ff */
[----:B------:R-:W-:-:S03]  /*16f0*/  LOP3.LUT R23, R3, 0x4c, RZ, 0xfc, !PT ;  /* 0x0000004c03177812 */ /* 0x000fc600078efcff */
[----:B------:R-:W-:Y:S01]  /*1700*/  @!P0 IMAD.IADD R26, R26, 0x1, -R5 ;  /* 0x000000011a1a8824 */ /* 0x000fe200078e0a05 */
[----:B------:R-:W-:Y:S01]  /*1710*/  ISETP.GE.AND P0, PT, R13, RZ, PT ;  /* 0x000000ff0d00720c */ /* 0x000fe20003f06270 */
[----:B------:R-:W-:Y:S01]  /*1720*/  @!P3 IMAD.MOV R22, RZ, RZ, -R22 ;  /* 0x000000ffff16b224 */ /* 0x000fe200078e0a16 */
[C---:B------:R-:W-:Y:S01]  /*1730*/  ISETP.GT.U32.AND P3, PT, R5.reuse, R28, PT ;  /* 0x0000001c0500720c */ /* 0x040fe20003f64070 */
[----:B------:R-:W-:Y:S01]  /*1740*/  IMAD.MOV R11, RZ, RZ, -R11 ;  /* 0x000000ffff0b7224 */ /* 0x000fe200078e0a0b */
[C---:B------:R-:W-:Y:S01]  /*1750*/  ISETP.GT.U32.AND P4, PT, R5.reuse, R26, PT ;  /* 0x0000001a0500720c */ /* 0x040fe20003f84070 */
[----:B------:R-:W-:Y:S01]  /*1760*/  @!P6 IMAD.IADD R30, R30, 0x1, -R5 ;  /* 0x000000011e1ee824 */ /* 0x000fe200078e0a05 */
[----:B------:R-:W-:Y:S01]  /*1770*/  IABS R38, R23 ;  /* 0x0000001700267213 */ /* 0x000fe20000000000 */
[C---:B------:R-:W-:Y:S02]  /*1780*/  IMAD R32, R5.reuse, R11, R32 ;  /* 0x0000000b05207224 */ /* 0x040fe400078e0220 */
[----:B------:R-:W-:Y:S01]  /*1790*/  IMAD.MOV.U32 R11, RZ, RZ, R7 ;  /* 0x000000ffff0b7224 */ /* 0x000fe200078e0007 */
[----:B------:R-:W-:Y:S01]  /*17a0*/  ISETP.GT.U32.AND P6, PT, R5, R30, PT ;  /* 0x0000001e0500720c */ /* 0x000fe20003fc4070 */
[----:B------:R-:W-:-:S02]  /*17b0*/  IMAD.MOV.U32 R13, RZ, RZ, R2 ;  /* 0x000000ffff0d7224 */ /* 0x000fc400078e0002 */
[----:B------:R-:W-:-:S04]  /*17c0*/  IMAD.HI.U32 R7, R6, R11, RZ ;  /* 0x0000000b06077227 */ /* 0x000fc800078e00ff */
[----:B------:R-:W-:-:S04]  /*17d0*/  IMAD.HI.U32 R2, R6, R15, RZ ;  /* 0x0000000f06027227 */ /* 0x000fc800078e00ff */
[----:B------:R-:W-:Y:S02]  /*17e0*/  IMAD.MOV R34, RZ, RZ, -R7 ;  /* 0x000000ffff227224 */ /* 0x000fe400078e0a07 */
[--C-:B------:R-:W-:Y:S01]  /*17f0*/  @!P3 IMAD.IADD R28, R28, 0x1, -R5.reuse ;  /* 0x000000011c1cb824 */ /* 0x100fe200078e0a05 */
[----:B------:R-:W-:Y:S01]  /*1800*/  ISETP.GE.AND P3, PT, R19, RZ, PT ;  /* 0x000000ff1300720c */ /* 0x000fe20003f66270 */
[----:B------:R-:W-:Y:S01]  /*1810*/  IMAD.MOV R36, RZ, RZ, -R2 ;  /* 0x000000ffff247224 */ /* 0x000fe200078e0a02 */
[----:B------:R-:W-:Y:S01]  /*1820*/  LOP3.LUT R19, R3, 0x48, RZ, 0xfc, !PT ;  /* 0x0000004803137812 */ /* 0x000fe200078efcff */
[----:B------:R-:W-:Y:S01]  /*1830*/  @!P4 IMAD.IADD R26, R26, 0x1, -R5 ;  /* 0x000000011a1ac824 */ /* 0x000fe200078e0a05 */
[C---:B------:R-:W-:Y:S01]  /*1840*/  ISETP.GT.U32.AND P4, PT, R5.reuse, R32, PT ;  /* 0x000000200500720c */ /* 0x040fe20003f84070 */
[C---:B------:R-:W-:Y:S02]  /*1850*/  IMAD R2, R5.reuse, R34, R11 ;  /* 0x0000002205027224 */ /* 0x040fe400078e020b */
[C---:B------:R-:W-:Y:S01]  /*1860*/  IMAD R34, R5.reuse, R36, R15 ;  /* 0x0000002405227224 */ /* 0x040fe200078e020f */
[----:B------:R-:W-:Y:S01]  /*1870*/  IABS R36, R19 ;  /* 0x0000001300247213 */ /* 0x000fe20000000000 */
[----:B------:R-:W-:Y:S01]  /*1880*/  @!P6 IMAD.IADD R30, R30, 0x1, -R5 ;  /* 0x000000011e1ee824 */ /* 0x000fe200078e0a05 */
[----:B------:R-:W-:Y:S01]  /*1890*/  ISETP.GT.U32.AND P6, PT, R5, R2, PT ;  /* 0x000000020500720c */ /* 0x000fe20003fc4070 */
[----:B------:R-:W-:Y:S01]  /*18a0*/  @!P5 IMAD.MOV R13, RZ, RZ, -R13 ;  /* 0x000000ffff0dd224 */ /* 0x000fe200078e0a0d */
[----:B------:R-:W-:Y:S01]  /*18b0*/  ISETP.GE.AND P5, PT, R17, RZ, PT ;  /* 0x000000ff1100720c */ /* 0x000fe20003fa6270 */
[----:B------:R-:W-:-:S04]  /*18c0*/  IMAD.HI.U32 R7, R6, R36, RZ ;  /* 0x0000002406077227 */ /* 0x000fc800078e00ff */
[----:B------:R-:W-:Y:S02]  /*18d0*/  IMAD.MOV R17, RZ, RZ, -R7 ;  /* 0x000000ffff117224 */ /* 0x000fe400078e0a07 */
[--C-:B------:R-:W-:Y:S02]  /*18e0*/  @!P4 IMAD.IADD R32, R32, 0x1, -R5.reuse ;  /* 0x000000012020c824 */ /* 0x100fe400078e0a05 */
[C---:B------:R-:W-:Y:S01]  /*18f0*/  IMAD R36, R5.reuse, R17, R36 ;  /* 0x0000001105247224 */ /* 0x040fe200078e0224 */
[----:B------:R-:W-:Y:S01]  /*1900*/  IABS R17, R33 ;  /* 0x0000002100117213 */ /* 0x000fe20000000000 */
[----:B------:R-:W-:Y:S01]  /*1910*/  @!P6 IMAD.IADD R2, R2, 0x1, -R5 ;  /* 0x000000010202e824 */ /* 0x000fe200078e0a05 */
[C---:B------:R-:W-:Y:S01]  /*1920*/  ISETP.GT.U32.AND P4, PT, R5.reuse, R32, PT ;  /* 0x000000200500720c */ /* 0x040fe20003f84070 */
[----:B------:R-:W-:Y:S01]  /*1930*/  IMAD.HI.U32 R15, R6, R42, RZ ;  /* 0x0000002a060f7227 */ /* 0x000fe200078e00ff */
[----:B------:R-:W-:-:S03]  /*1940*/  ISETP.GT.U32.AND P6, PT, R5, R36, PT ;  /* 0x000000240500720c */ /* 0x000fc60003fc4070 */
[----:B------:R-:W-:Y:S02]  /*1950*/  IMAD.MOV R15, RZ, RZ, -R15 ;  /* 0x000000ffff0f7224 */ /* 0x000fe400078e0a0f */
[----:B------:R-:W-:-:S04]  /*1960*/  IMAD.HI.U32 R11, R6, R38, RZ ;  /* 0x00000026060b7227 */ /* 0x000fc800078e00ff */
[C---:B------:R-:W-:Y:S02]  /*1970*/  IMAD R42, R5.reuse, R15, R42 ;  /* 0x0000000f052a7224 */ /* 0x040fe400078e022a */
[--C-:B------:R-:W-:Y:S01]  /*1980*/  @!P4 IMAD.IADD R32, R32, 0x1, -R5.reuse ;  /* 0x000000012020c824 */ /* 0x100fe200078e0a05 */
[C---:B------:R-:W-:Y:S01]  /*1990*/  ISETP.GT.U32.AND P4, PT, R5.reuse, R34, PT ;  /* 0x000000220500720c */ /* 0x040fe20003f84070 */
[----:B------:R-:W-:Y:S01]  /*19a0*/  @!P6 IMAD.IADD R36, R36, 0x1, -R5 ;  /* 0x000000012424e824 */ /* 0x000fe200078e0a05 */
[----:B------:R-:W-:Y:S01]  /*19b0*/  ISETP.GT.U32.AND P6, PT, R5, R42, PT ;  /* 0x0000002a0500720c */ /* 0x000fe20003fc4070 */
[----:B------:R-:W-:Y:S02]  /*19c0*/  IMAD.MOV R11, RZ, RZ, -R11 ;  /* 0x000000ffff0b7224 */ /* 0x000fe400078e0a0b */
[----:B------:R-:W-:-:S04]  /*19d0*/  IMAD.HI.U32 R7, R6, R44, RZ ;  /* 0x0000002c06077227 */ /* 0x000fc800078e00ff */
[C---:B------:R-:W-:Y:S02]  /*19e0*/  IMAD R38, R5.reuse, R11, R38 ;  /* 0x0000000b05267224 */ /* 0x040fe400078e0226 */
[----:B------:R-:W-:Y:S02]  /*19f0*/  IMAD.MOV R11, RZ, RZ, -R7 ;  /* 0x000000ffff0b7224 */ /* 0x000fe400078e0a07 */
[----:B------:R-:W-:Y:S01]  /*1a00*/  @!P4 IMAD.IADD R34, R34, 0x1, -R5 ;  /* 0x000000012222c824 */ /* 0x000fe200078e0a05 */
[----:B------:R-:W-:Y:S01]  /*1a10*/  ISETP.GT.U32.AND P4, PT, R5, R38, PT ;  /* 0x000000260500720c */ /* 0x000fe20003f84070 */
[----:B------:R-:W-:-:S04]  /*1a20*/  IMAD.HI.U32 R7, R6, R46, RZ ;  /* 0x0000002e06077227 */ /* 0x000fc800078e00ff */
[----:B------:R-:W-:Y:S02]  /*1a30*/  @!P6 IMAD.IADD R42, R42, 0x1, -R5 ;  /* 0x000000012a2ae824 */ /* 0x000fe400078e0a05 */
[----:B------:R-:W-:Y:S02]  /*1a40*/  IMAD.MOV R7, RZ, RZ, -R7 ;  /* 0x000000ffff077224 */ /* 0x000fe400078e0a07 */
[C---:B------:R-:W-:Y:S01]  /*1a50*/  IMAD R44, R5.reuse, R11, R44 ;  /* 0x0000000b052c7224 */ /* 0x040fe200078e022c */
[----:B------:R-:W-:Y:S01]  /*1a60*/  ISETP.GT.U32.AND P6, PT, R5, R42, PT ;  /* 0x0000002a0500720c */ /* 0x000fe20003fc4070 */
[----:B------:R-:W-:-:S04]  /*1a70*/  IMAD.HI.U32 R11, R6, R17, RZ ;  /* 0x00000011060b7227 */ /* 0x000fc800078e00ff */
[C---:B------:R-:W-:Y:S02]  /*1a80*/  IMAD R46, R5.reuse, R7, R46 ;  /* 0x00000007052e7224 */ /* 0x040fe400078e022e */
[----:B------:R-:W-:Y:S02]  /*1a90*/  IMAD.MOV.U32 R7, RZ, RZ, R28 ;  /* 0x000000ffff077224 */ /* 0x000fe400078e001c */
[----:B------:R-:W-:Y:S02]  /*1aa0*/  IMAD.MOV R28, RZ, RZ, -R11 ;  /* 0x000000ffff1c7224 */ /* 0x000fe400078e0a0b */
[----:B------:R-:W-:Y:S01]  /*1ab0*/  @!P4 IMAD.IADD R38, R38, 0x1, -R5 ;  /* 0x000000012626c824 */ /* 0x000fe200078e0a05 */
[C---:B------:R-:W-:Y:S01]  /*1ac0*/  ISETP.GT.U32.AND P4, PT, R5.reuse, R34, PT ;  /* 0x000000220500720c */ /* 0x040fe20003f84070 */
[C---:B------:R-:W-:Y:S02]  /*1ad0*/  IMAD R28, R5.reuse, R28, R17 ;  /* 0x0000001c051c7224 */ /* 0x040fe400078e0211 */
[----:B------:R-:W-:Y:S01]  /*1ae0*/  @!P2 IMAD.MOV R26, RZ, RZ, -R26 ;  /* 0x000000ffff1aa224 */ /* 0x000fe200078e0a1a */
[C---:B------:R-:W-:Y:S01]  /*1af0*/  ISETP.GT.U32.AND P2, PT, R5.reuse, R2, PT ;  /* 0x000000020500720c */ /* 0x040fe20003f44070 */
[----:B------:R-:W-:Y:S01]  /*1b00*/  @!P6 IMAD.IADD R42, R42, 0x1, -R5 ;  /* 0x000000012a2ae824 */ /* 0x000fe200078e0a05 */
[----:B------:R-:W-:Y:S01]  /*1b10*/  ISETP.GT.U32.AND P6, PT, R5, R28, PT ;  /* 0x0000001c0500720c */ /* 0x000fe20003fc4070 */
[----:B------:R-:W-:-:S04]  /*1b20*/  IMAD.HI.U32 R11, R6, R48, RZ ;  /* 0x00000030060b7227 */ /* 0x000fc800078e00ff */
[----:B------:R-:W-:Y:S02]  /*1b30*/  IMAD.MOV R11, RZ, RZ, -R11 ;  /* 0x000000ffff0b7224 */ /* 0x000fe400078e0a0b */
[----:B------:R-:W-:Y:S01]  /*1b40*/  @!P1 IMAD.MOV R7, RZ, RZ, -R7 ;  /* 0x000000ffff079224 */ /* 0x000fe200078e0a07 */
[C---:B------:R-:W-:Y:S01]  /*1b50*/  ISETP.GT.U32.AND P1, PT, R5.reuse, R36, PT ;  /* 0x000000240500720c */ /* 0x040fe20003f24070 */
[--C-:B------:R-:W-:Y:S01]  /*1b60*/  @!P4 IMAD.IADD R34, R34, 0x1, -R5.reuse ;  /* 0x000000012222c824 */ /* 0x100fe200078e0a05 */
[C---:B------:R-:W-:Y:S01]  /*1b70*/  ISETP.GT.U32.AND P4, PT, R5.reuse, R46, PT ;  /* 0x0000002e0500720c */ /* 0x040fe20003f84070 */
[C---:B------:R-:W-:Y:S02]  /*1b80*/  IMAD R48, R5.reuse, R11, R48 ;  /* 0x0000000b05307224 */ /* 0x040fe400078e0230 */
[--C-:B------:R-:W-:Y:S01]  /*1b90*/  @!P2 IMAD.IADD R2, R2, 0x1, -R5.reuse ;  /* 0x000000010202a824 */ /* 0x100fe200078e0a05 */
[C---:B------:R-:W-:Y:S01]  /*1ba0*/  ISETP.GT.U32.AND P2, PT, R5.reuse, R44, PT ;  /* 0x0000002c0500720c */ /* 0x040fe20003f44070 */
[----:B------:R-:W-:Y:S01]  /*1bb0*/  @!P6 IMAD.IADD R28, R28, 0x1, -R5 ;  /* 0x000000011c1ce824 */ /* 0x000fe200078e0a05 */
[----:B------:R-:W-:Y:S01]  /*1bc0*/  ISETP.GT.U32.AND P6, PT, R5, R48, PT ;  /* 0x000000300500720c */ /* 0x000fe20003fc4070 */
[----:B------:R-:W-:-:S04]  /*1bd0*/  IMAD.HI.U32 R15, R6, R50, RZ ;  /* 0x00000032060f7227 */ /* 0x000fc800078e00ff */
[----:B------:R-:W-:Y:S01]  /*1be0*/  @!P0 IMAD.MOV R30, RZ, RZ, -R30 ;  /* 0x000000ffff1e8224 */ /* 0x000fe200078e0a1e */
[----:B------:R-:W-:Y:S01]  /*1bf0*/  ISETP.GT.U32.AND P0, PT, R5, R38, PT ;  /* 0x000000260500720c */ /* 0x000fe20003f04070 */
[----:B------:R-:W-:Y:S02]  /*1c00*/  IMAD.MOV R15, RZ, RZ, -R15 ;  /* 0x000000ffff0f7224 */ /* 0x000fe400078e0a0f */
[--C-:B------:R-:W-:Y:S01]  /*1c10*/  @!P1 IMAD.IADD R36, R36, 0x1, -R5.reuse ;  /* 0x0000000124249824 */ /* 0x100fe200078e0a05 */
[----:B------:R-:W-:Y:S01]  /*1c20*/  ISETP.GE.AND P1, PT, R21, RZ, PT ;  /* 0x000000ff1500720c */ /* 0x000fe20003f26270 */
[--C-:B------:R-:W-:Y:S01]  /*1c30*/  @!P4 IMAD.IADD R46, R46, 0x1, -R5.reuse ;  /* 0x000000012e2ec824 */ /* 0x100fe200078e0a05 */
[----:B------:R-:W-:Y:S01]  /*1c40*/  ISETP.GE.AND P4, PT, R25, RZ, PT ;  /* 0x000000ff1900720c */ /* 0x000fe20003f86270 */
[----:B------:R-:W-:Y:S01]  /*1c50*/  IMAD R50, R5, R15, R50 ;  /* 0x0000000f05327224 */ /* 0x000fe200078e0232 */
[C---:B------:R-:W-:Y:S01]  /*1c60*/  LOP3.LUT R21, R3.reuse, 0x68, RZ, 0xfc, !PT ;  /* 0x0000006803157812 */ /* 0x040fe200078efcff */
[--C-:B------:R-:W-:Y:S01]  /*1c70*/  @!P2 IMAD.IADD R44, R44, 0x1, -R5.reuse ;  /* 0x000000012c2ca824 */ /* 0x100fe200078e0a05 */
[----:B------:R-:W-:Y:S01]  /*1c80*/  LOP3.LUT R25, R3, 0x70, RZ, 0xfc, !PT ;  /* 0x0000007003197812 */ /* 0x000fe200078efcff */
[--C-:B------:R-:W-:Y:S01]  /*1c90*/  @!P6 IMAD.IADD R48, R48, 0x1, -R5.reuse ;  /* 0x000000013030e824 */ /* 0x100fe200078e0a05 */
[----:B------:R-:W-:Y:S01]  /*1ca0*/  IABS R52, R21 ;  /* 0x0000001500347213 */ /* 0x000fe20000000000 */
[----:B------:R-:W-:Y:S01]  /*1cb0*/  @!P0 IMAD.IADD R38, R38, 0x1, -R5 ;  /* 0x0000000126268824 */ /* 0x000fe200078e0a05 */
[----:B------:R-:W-:Y:S01]  /*1cc0*/  IABS R56, R25 ;  /* 0x0000001900387213 */ /* 0x000fe20000000000 */
[----:B------:R-:W-:Y:S01]  /*1cd0*/  @!P5 IMAD.MOV R32, RZ, RZ, -R32 ;  /* 0x000000ffff20d224 */ /* 0x000fe200078e0a20 */
[----:B------:R-:W-:Y:S01]  /*1ce0*/  ISETP.GT.U32.AND P6, PT, R5, R50, PT ;  /* 0x000000320500720c */ /* 0x000fe20003fc4070 */
[----:B------:R-:W-:Y:S01]  /*1cf0*/  IMAD.HI.U32 R17, R6, R58, RZ ;  /* 0x0000003a06117227 */ /* 0x000fe200078e00ff */
[----:B------:R-:W-:-:S02]  /*1d00*/  ISETP.GE.AND P0, PT, R19, RZ, PT ;  /* 0x000000ff1300720c */ /* 0x000fc40003f06270 */
[----:B------:R-:W-:Y:S01]  /*1d10*/  ISETP.GE.AND P2, PT, R23, RZ, PT ;  /* 0x000000ff1700720c */ /* 0x000fe20003f46270 */
[C---:B------:R-:W-:Y:S01]  /*1d20*/  IMAD.HI.U32 R15, R6.reuse, R56, RZ ;  /* 0x00000038060f7227 */ /* 0x040fe200078e00ff */
[C---:B------:R-:W-:Y:S02]  /*1d30*/  LOP3.LUT R23, R3.reuse, 0x6c, RZ, 0xfc, !PT ;  /* 0x0000006c03177812 */ /* 0x040fe400078efcff */
[----:B------:R-:W-:Y:S01]  /*1d40*/  LOP3.LUT R19, R3, 0x78, RZ, 0xfc, !PT ;  /* 0x0000007803137812 */ /* 0x000fe200078efcff */
[----:B------:R-:W-:Y:S01]  /*1d50*/  IMAD.HI.U32 R3, R6, R52, RZ ;  /* 0x0000003406037227 */ /* 0x000fe200078e00ff */
[----:B------:R-:W-:Y:S02]  /*1d60*/  ISETP.GT.U32.AND P5, PT, R5, R44, PT ;  /* 0x0000002c0500720c */ /* 0x000fe40003fa4070 */
[----:B------:R-:W-:Y:S01]  /*1d70*/  IABS R54, R23 ;  /* 0x0000001700367213 */ /* 0x000fe20000000000 */
[----:B------:R-:W-:Y:S01]  /*1d80*/  IMAD.MOV R3, RZ, RZ, -R3 ;  /* 0x000000ffff037224 */ /* 0x000fe200078e0a03 */
[----:B------:R-:W-:Y:S01]  /*1d90*/  IABS R60, R19 ;  /* 0x00000013003c7213 */ /* 0x000fe20000000000 */
[----:B------:R-:W-:-:S02]  /*1da0*/  IMAD.MOV R15, RZ, RZ, -R15 ;  /* 0x000000ffff0f7224 */ /* 0x000fc400078e0a0f */
[C---:B------:R-:W-:Y:S02]  /*1db0*/  IMAD R52, R5.reuse, R3, R52 ;  /* 0x0000000305347224 */ /* 0x040fe400078e0234 */
[C---:B------:R-:W-:Y:S02]  /*1dc0*/  IMAD R56, R5.reuse, R15, R56 ;  /* 0x0000000f05387224 */ /* 0x040fe400078e0238 */
[----:B------:R-:W-:Y:S01]  /*1dd0*/  @!P6 IMAD.IADD R50, R50, 0x1, -R5 ;  /* 0x000000013232e824 */ /* 0x000fe200078e0a05 */
[----:B------:R-:W-:Y:S01]  /*1de0*/  ISETP.GT.U32.AND P6, PT, R5, R46, PT ;  /* 0x0000002e0500720c */ /* 0x000fe20003fc4070 */
[----:B------:R-:W-:-:S04]  /*1df0*/  IMAD.HI.U32 R11, R6, R54, RZ ;  /* 0x00000036060b7227 */ /* 0x000fc800078e00ff */
[----:B------:R-:W-:Y:S01]  /*1e00*/  @!P1 IMAD.MOV R34, RZ, RZ, -R34 ;  /* 0x000000ffff229224 */ /* 0x000fe200078e0a22 */
[C---:B------:R-:W-:Y:S01]  /*1e10*/  ISETP.GT.U32.AND P1, PT, R5.reuse, R50, PT ;  /* 0x000000320500720c */ /* 0x040fe20003f24070 */
[----:B------:R-:W-:Y:S01]  /*1e20*/  @!P0 IMAD.MOV R36, RZ, RZ, -R36 ;  /* 0x000000ffff248224 */ /* 0x000fe200078e0a24 */
[C---:B------:R-:W-:Y:S01]  /*1e30*/  ISETP.GT.U32.AND P0, PT, R5.reuse, R48, PT ;  /* 0x000000300500720c */ /* 0x040fe20003f04070 */
[----:B------:R-:W-:Y:S01]  /*1e40*/  @!P2 IMAD.MOV R38, RZ, RZ, -R38 ;  /* 0x000000ffff26a224 */ /* 0x000fe200078e0a26 */
[C---:B------:R-:W-:Y:S01]  /*1e50*/  ISETP.GT.U32.AND P2, PT, R5.reuse, R52, PT ;  /* 0x000000340500720c */ /* 0x040fe20003f44070 */
[----:B------:R-:W-:Y:S01]  /*1e60*/  @!P5 IMAD.IADD R44, R44, 0x1, -R5 ;  /* 0x000000012c2cd824 */ /* 0x000fe200078e0a05 */
[----:B------:R-:W-:Y:S01]  /*1e70*/  ISETP.GT.U32.AND P5, PT, R5, R56, PT ;  /* 0x000000380500720c */ /* 0x000fe20003fa4070 */
[----:B------:R-:W-:-:S04]  /*1e80*/  IMAD.HI.U32 R6, R6, R60, RZ ;  /* 0x0000003c06067227 */ /* 0x000fc800078e00ff */
[----:B------:R-:W-:Y:S02]  /*1e90*/  IMAD.MOV R11, RZ, RZ, -R11 ;  /* 0x000000ffff0b7224 */ /* 0x000fe400078e0a0b */
[----:B------:R-:W-:Y:S02]  /*1ea0*/  IMAD.MOV R17, RZ, RZ, -R17 ;  /* 0x000000ffff117224 */ /* 0x000fe400078e0a11 */
[----:B------:R-:W-:Y:S02]  /*1eb0*/  IMAD.MOV R6, RZ, RZ, -R6 ;  /* 0x000000ffff067224 */ /* 0x000fe400078e0a06 */
[C---:B------:R-:W-:Y:S02]  /*1ec0*/  IMAD R54, R5.reuse, R11, R54 ;  /* 0x0000000b05367224 */ /* 0x040fe400078e0236 */
[C---:B------:R-:W-:Y:S02]  /*1ed0*/  IMAD R58, R5.reuse, R17, R58 ;  /* 0x00000011053a7224 */ /* 0x040fe400078e023a */
[----:B------:R-:W-:-:S02]  /*1ee0*/  IMAD R60, R5, R6, R60 ;  /* 0x00000006053c7224 */ /* 0x000fc400078e023c */
[----:B------:R-:W-:Y:S01]  /*1ef0*/  @!P4 IMAD.MOV R42, RZ, RZ, -R42 ;  /* 0x000000ffff2ac224 */ /* 0x000fe200078e0a2a */
[C---:B------:R-:W-:Y:S01]  /*1f00*/  ISETP.GT.U32.AND P4, PT, R5.reuse, R54, PT ;  /* 0x000000360500720c */ /* 0x040fe20003f84070 */
[--C-:B------:R-:W-:Y:S01]  /*1f10*/  @!P6 IMAD.IADD R46, R46, 0x1, -R5.reuse ;  /* 0x000000012e2ee824 */ /* 0x100fe200078e0a05 */
[----:B------:R-:W-:Y:S01]  /*1f20*/  ISETP.GT.U32.AND P6, PT, R5, R58, PT ;  /* 0x0000003a0500720c */ /* 0x000fe20003fc4070 */
[----:B------:R-:W-:Y:S02]  /*1f30*/  IMAD.MOV.U32 R17, RZ, RZ, R2 ;  /* 0x000000ffff117224 */ /* 0x000fe400078e0002 */
[--C-:B------:R-:W-:Y:S01]  /*1f40*/  @!P0 IMAD.IADD R48, R48, 0x1, -R5.reuse ;  /* 0x0000000130308824 */ /* 0x100fe200078e0a05 */
[----:B------:R-:W-:Y:S01]  /*1f50*/  ISETP.GE.AND P0, PT, R27, RZ, PT ;  /* 0x000000ff1b00720c */ /* 0x000fe20003f06270 */
[--C-:B------:R-:W-:Y:S01]  /*1f60*/  @!P1 IMAD.IADD R50, R50, 0x1, -R5.reuse ;  /* 0x0000000132329824 */ /* 0x100fe200078e0a05 */
[----:B------:R-:W-:Y:S01]  /*1f70*/  ISETP.GT.U32.AND P1, PT, R5, R60, PT ;  /* 0x0000003c0500720c */ /* 0x000fe20003f24070 */
[--C-:B------:R-:W-:Y:S01]  /*1f80*/  @!P2 IMAD.IADD R52, R52, 0x1, -R5.reuse ;  /* 0x000000013434a824 */ /* 0x100fe200078e0a05 */
[----:B------:R-:W-:Y:S01]  /*1f90*/  ISETP.GE.AND P2, PT, R31, RZ, PT ;  /* 0x000000ff1f00720c */ /* 0x000fe20003f46270 */
[----:B------:R-:W-:Y:S01]  /*1fa0*/  @!P5 IMAD.IADD R56, R56, 0x1, -R5 ;  /* 0x000000013838d824 */ /* 0x000fe200078e0a05 */
[----:B------:R-:W-:Y:S01]  /*1fb0*/  ISETP.GE.AND P5, PT, R37, RZ, PT ;  /* 0x000000ff2500720c */ /* 0x000fe20003fa6270 */
[----:B------:R-:W-:Y:S01]  /*1fc0*/  @!P3 IMAD.MOV R17, RZ, RZ, -R17 ;  /* 0x000000ffff11b224 */ /* 0x000fe200078e0a11 */
[----:B------:R-:W-:Y:S01]  /*1fd0*/  ISETP.GT.U32.AND P3, PT, R5, R28, PT ;  /* 0x0000001c0500720c */ /* 0x000fe20003f64070 */
[--C-:B------:R-:W-:Y:S01]  /*1fe0*/  @!P4 IMAD.IADD R54, R54, 0x1, -R5.reuse ;  /* 0x000000013636c824 */ /* 0x100fe200078e0a05 */
[----:B------:R-:W-:Y:S01]  /*1ff0*/  ISETP.GE.AND P4, PT, R33, RZ, PT ;  /* 0x000000ff2100720c */ /* 0x000fe20003f86270 */
[--C-:B------:R-:W-:Y:S01]  /*2000*/  @!P6 IMAD.IADD R58, R58, 0x1, -R5.reuse ;  /* 0x000000013a3ae824 */ /* 0x100fe200078e0a05 */
[----:B------:R-:W-:Y:S01]  /*2010*/  ISETP.GE.AND P6, PT, R43, RZ, PT ;  /* 0x000000ff2b00720c */ /* 0x000fe20003fc6270 */
[----:B------:R-:W-:Y:S01]  /*2020*/  @!P0 IMAD.MOV R44, RZ, RZ, -R44 ;  /* 0x000000ffff2c8224 */ /* 0x000fe200078e0a2c */
[C---:B------:R-:W-:Y:S01]  /*2030*/  ISETP.GT.U32.AND P0, PT, R5.reuse, R52, PT ;  /* 0x000000340500720c */ /* 0x040fe20003f04070 */
[--C-:B------:R-:W-:Y:S01]  /*2040*/  @!P1 IMAD.IADD R60, R60, 0x1, -R5.reuse ;  /* 0x000000013c3c9824 */ /* 0x100fe200078e0a05 */
[C---:B------:R-:W-:Y:S01]  /*2050*/  ISETP.GT.U32.AND P1, PT, R5.reuse, R54, PT ;  /* 0x000000360500720c */ /* 0x040fe20003f24070 */
[----:B------:R-:W-:Y:S01]  /*2060*/  @!P2 IMAD.MOV R46, RZ, RZ, -R46 ;  /* 0x000000ffff2ea224 */ /* 0x000fe200078e0a2e */
[C---:B------:R-:W-:Y:S01]  /*2070*/  ISETP.GT.U32.AND P2, PT, R5.reuse, R56, PT ;  /* 0x000000380500720c */ /* 0x040fe20003f44070 */
[----:B------:R-:W-:Y:S01]  /*2080*/  @!P5 IMAD.MOV R48, RZ, RZ, -R48 ;  /* 0x000000ffff30d224 */ /* 0x000fe200078e0a30 */
[----:B------:R-:W-:Y:S01]  /*2090*/  ISETP.GT.U32.AND P5, PT, R5, R58, PT ;  /* 0x0000003a0500720c */ /* 0x000fe20003fa4070 */
[----:B------:R-:W-:Y:S01]  /*20a0*/  @!P3 IMAD.IADD R28, R28, 0x1, -R5 ;  /* 0x000000011c1cb824 */ /* 0x000fe200078e0a05 */
[----:B------:R-:W0:Y:S01]  /*20b0*/  LDC.64 R2, c[0x0][0x3a0] ;  /* 0x0000e800ff027b82 */ /* 0x000e220000000a00 */
[----:B------:R-:W-:Y:S01]  /*20c0*/  IMAD.SHL.U32 R6, R104, 0x200000, RZ ;  /* 0x0020000068067824 */ /* 0x000fe200078e00ff */
[----:B------:R-:W-:Y:S01]  /*20d0*/  ISETP.NE.U32.AND P3, PT, R9, RZ, PT ;  /* 0x000000ff0900720c */ /* 0x000fe20003f65070 */
[----:B------:R-:W-:-:S02]  /*20e0*/  IMAD.MOV.U32 R11, RZ, RZ, R28 ;  /* 0x000000ffff0b7224 */ /* 0x000fc400078e001c */
[----:B------:R-:W-:Y:S01]  /*20f0*/  @!P6 IMAD.MOV R50, RZ, RZ, -R50 ;  /* 0x000000ffff32e224 */ /* 0x000fe200078e0a32 */
[----:B------:R-:W-:Y:S01]  /*2100*/  ISETP.GE.AND P6, PT, R21, RZ, PT ;  /* 0x000000ff1500720c */ /* 0x000fe20003fc6270 */
[----:B------:R-:W-:Y:S01]  /*2110*/  @!P4 IMAD.MOV R11, RZ, RZ, -R11 ;  /* 0x000000ffff0bc224 */ /* 0x000fe200078e0a0b */
[----:B------:R-:W-:Y:S01]  /*2120*/  ISETP.GT.U32.AND P4, PT, R5, R60, PT ;  /* 0x0000003c0500720c */ /* 0x000fe20003f84070 */
[--C-:B------:R-:W-:Y:S01]  /*2130*/  @!P0 IMAD.IADD R52, R52, 0x1, -R5.reuse ;  /* 0x0000000134348824 */ /* 0x100fe200078e0a05 */
[----:B------:R-:W-:Y:S01]  /*2140*/  ISETP.GE.AND P0, PT, R23, RZ, PT ;  /* 0x000000ff1700720c */ /* 0x000fe20003f06270 */
[--C-:B------:R-:W-:Y:S01]  /*2150*/  @!P1 IMAD.IADD R54, R54, 0x1, -R5.reuse ;  /* 0x0000000136369824 */ /* 0x100fe200078e0a05 */
[----:B------:R-:W-:Y:S01]  /*2160*/  ISETP.GE.AND P1, PT, R25, RZ, PT ;  /* 0x000000ff1900720c */ /* 0x000fe20003f26270 */
[--C-:B------:R-:W-:Y:S01]  /*2170*/  @!P2 IMAD.IADD R56, R56, 0x1, -R5.reuse ;  /* 0x000000013838a824 */ /* 0x100fe200078e0a05 */
[----:B------:R-:W-:Y:S01]  /*2180*/  ISETP.GE.AND P2, PT, R45, RZ, PT ;  /* 0x000000ff2d00720c */ /* 0x000fe20003f46270 */
[--C-:B------:R-:W-:Y:S01]  /*2190*/  @!P5 IMAD.IADD R58, R58, 0x1, -R5.reuse ;  /* 0x000000013a3ad824 */ /* 0x100fe200078e0a05 */
[----:B------:R-:W-:Y:S01]  /*21a0*/  ISETP.GE.AND P5, PT, R19, RZ, PT ;  /* 0x000000ff1300720c */ /* 0x000fe20003fa6270 */
[----:B------:R-:W-:Y:S01]  /*21b0*/  VOTEU.ALL UP1, P3 ;  /* 0x0000000000ff7886 */ /* 0x000fe20001820000 */
[----:B------:R-:W-:Y:S01]  /*21c0*/  LOP3.LUT R6, R6, 0x600000, RZ, 0xc0, !PT ;  /* 0x0060000006067812 */ /* 0x000fe200078ec0ff */
[----:B------:R-:W-:Y:S01]  /*21d0*/  @!P6 IMAD.MOV R52, RZ, RZ, -R52 ;  /* 0x000000ffff34e224 */ /* 0x000fe200078e0a34 */
[----:B------:R-:W-:Y:S01]  /*21e0*/  VOTEU.ALL UP2, P3 ;  /* 0x0000000000ff7886 */ /* 0x000fe20001840000 */
[----:B------:R-:W-:Y:S01]  /*21f0*/  @!P4 IMAD.IADD R60, R60, 0x1, -R5 ;  /* 0x000000013c3cc824 */ /* 0x000fe200078e0a05 */
[----:B------:R-:W-:Y:S01]  /*2200*/  R2UR UR12, R6 ;  /* 0x00000000060c72ca */ /* 0x000fe200000e0000 */
[----:B------:R-:W-:Y:S01]  /*2210*/  @!P0 IMAD.MOV R54, RZ, RZ, -R54 ;  /* 0x000000ffff368224 */ /* 0x000fe200078e0a36 */
[----:B------:R-:W-:Y:S01]  /*2220*/  ISETP.NE.AND P4, PT, R41, RZ, PT ;  /* 0x000000ff2900720c */ /* 0x000fe20003f85270 */
[----:B------:R-:W-:Y:S01]  /*2230*/  @!P1 IMAD.MOV R56, RZ, RZ, -R56 ;  /* 0x000000ffff389224 */ /* 0x000fe200078e0a38 */
[----:B------:R-:W-:Y:S01]  /*2240*/  LOP3.LUT R6, RZ, R41, RZ, 0x33, !PT ;  /* 0x00000029ff067212 */ /* 0x000fe200078e33ff */
[----:B------:R-:W-:Y:S01]  /*2250*/  @!P2 IMAD.MOV R58, RZ, RZ, -R58 ;  /* 0x000000ffff3aa224 */ /* 0x000fe200078e0a3a */
[----:B------:R-:W-:-:S04]  /*2260*/  @!UP1 UIADD3 UR6, UPT, UPT, -UR4, 0x100000, URZ ;  /* 0x0010000004069890 */ /* 0x000fc8000fffe1ff */
[----:B------:R-:W-:Y:S02]  /*2270*/  @!UP1 USHF.L.U32 UR7, UR6, 0xb, URZ ;  /* 0x0000000b06079899 */ /* 0x000fe400080006ff */
[----:B------:R-:W-:Y:S01]  /*2280*/  @!UP1 USHF.L.U32 UR6, UR6, 0x1, URZ ;  /* 0x0000000106069899 */ /* 0x000fe200080006ff */
[----:B------:R-:W-:Y:S01]  /*2290*/  @!P5 IMAD.MOV R60, RZ, RZ, -R60 ;  /* 0x000000ffff3cd224 */ /* 0x000fe200078e0a3c */
[----:B------:R-:W-:Y:S01]  /*22a0*/  SEL R28, R6, R8, !P4 ;  /* 0x00000008061c7207 */ /* 0x000fe20006000000 */
[----:B0-----:R-:W-:Y:S01]  /*22b0*/  VIADD R5, R2, 0xffffffed ;  /* 0xffffffed02057836 */ /* 0x001fe20000000000 */
[----:B------:R-:W-:Y:S01]  /*22c0*/  SEL R8, R6, R16, !P4 ;  /* 0x0000001006087207 */ /* 0x000fe20006000000 */
[----:B------:R-:W-:Y:S01]  /*22d0*/  VIADD R41, R2, 0xffffffec ;  /* 0xffffffec02297836 */ /* 0x000fe20000000000 */
[----:B------:R-:W-:Y:S01]  /*22e0*/  SEL R9, R6, R20, !P4 ;  /* 0x0000001406097207 */ /* 0x000fe20006000000 */
[----:B------:R-:W-:Y:S01]  /*22f0*/  VIADD R45, R2, 0xffffffe1 ;  /* 0xffffffe1022d7836 */ /* 0x000fe20000000000 */
[C---:B------:R-:W-:Y:S01]  /*2300*/  SEL R31, R6.reuse, R10, !P4 ;  /* 0x0000000a061f7207 */ /* 0x040fe20006000000 */
[----:B------:R-:W-:Y:S01]  /*2310*/  UIADD3 UR12, UPT, UPT, UR10, UR12, URZ ;  /* 0x0000000c0a0c7290 */ /* 0x000fe2000fffe0ff */
[----:B------:R-:W-:Y:S01]  /*2320*/  SEL R33, R6, R12, !P4 ;  /* 0x0000000c06217207 */ /* 0x000fe20006000000 */
[----:B------:R-:W-:Y:S01]  /*2330*/  VIADD R84, R2, 0xffffffe0 ;  /* 0xffffffe002547836 */ /* 0x000fe20000000000 */
[----:B------:R-:W-:-:S02]  /*2340*/  SEL R37, R6, R14, !P4 ;  /* 0x0000000e06257207 */ /* 0x000fc40006000000 */
[C---:B------:R-:W-:Y:S02]  /*2350*/  SEL R20, R6.reuse, R24, !P4 ;  /* 0x0000001806147207 */ /* 0x040fe40006000000 */
[C---:B------:R-:W-:Y:S02]  /*2360*/  SEL R16, R6.reuse, R26, !P4 ;  /* 0x0000001a06107207 */ /* 0x040fe40006000000 */
[C---:B------:R-:W-:Y:S01]  /*2370*/  SEL R25, R6.reuse, R36, !P4 ;  /* 0x0000002406197207 */ /* 0x040fe20006000000 */
[----:B------:R-:W-:Y:S01]  /*2380*/  STTM.x128 tmem[UR12], RZ ;  /* 0x000000ff000079ed */ /* 0x000fe200083c000c */
[C---:B------:R-:W-:Y:S01]  /*2390*/  SEL R14, R6.reuse, R18, !P4 ;  /* 0x00000012060e7207 */ /* 0x040fe20006000000 */
[----:B------:R-:W0:Y:S01]  /*23a0*/  FENCE.VIEW.ASYNC.T ;  /* 0x00000000000073c6 */ /* 0x000e220000000200 */
[C---:B------:R-:W-:Y:S01]  /*23b0*/  SEL R12, R6.reuse, R22, !P4 ;  /* 0x00000016060c7207 */ /* 0x040fe20006000000 */
[----:B0-----:R-:W-:Y:S01]  /*23c0*/  BAR.SYNC.DEFER_BLOCKING 0x0 ;  /* 0x0000000000007b1d */ /* 0x001fe20000010000 */
[----:B------:R-:W-:-:S02]  /*23d0*/  SEL R24, R6, R30, !P4 ;  /* 0x0000001e06187207 */ /* 0x000fc40006000000 */
[C---:B------:R-:W-:Y:S02]  /*23e0*/  SEL R26, R6.reuse, R32, !P4 ;  /* 0x00000020061a7207 */ /* 0x040fe40006000000 */
[C---:B------:R-:W-:Y:S02]  /*23f0*/  SEL R21, R6.reuse, R34, !P4 ;  /* 0x0000002206157207 */ /* 0x040fe40006000000 */
[C---:B------:R-:W-:Y:S02]  /*2400*/  SEL R36, R6.reuse, R38, !P4 ;  /* 0x0000002606247207 */ /* 0x040fe40006000000 */
[C---:B------:R-:W-:Y:S02]  /*2410*/  SEL R10, R6.reuse, R11, !P4 ;  /* 0x0000000b060a7207 */ /* 0x040fe40006000000 */
[C---:B------:R-:W-:Y:S02]  /*2420*/  SEL R29, R6.reuse, R29, !P4 ;  /* 0x0000001d061d7207 */ /* 0x040fe40006000000 */
[----:B------:R-:W-:-:S02]  /*2430*/  SEL R35, R6, R35, !P4 ;  /* 0x0000002306237207 */ /* 0x000fc40006000000 */
[C---:B------:R-:W-:Y:S02]  /*2440*/  SEL R13, R6.reuse, R13, !P4 ;  /* 0x0000000d060d7207 */ /* 0x040fe40006000000 */
[----:B------:R-:W-:Y:S01]  /*2450*/  SEL R22, R6, R7, !P4 ;  /* 0x0000000706167207 */ /* 0x000fe20006000000 */
[----:B------:R-:W-:Y:S01]  /*2460*/  VIADD R7, R2, 0xffffffef ;  /* 0xffffffef02077836 */ /* 0x000fe20000000000 */
[C---:B------:R-:W-:Y:S02]  /*2470*/  SEL R17, R6.reuse, R17, !P4 ;  /* 0x0000001106117207 */ /* 0x040fe40006000000 */
[C---:B------:R-:W-:Y:S02]  /*2480*/  SEL R30, R6.reuse, R42, !P4 ;  /* 0x0000002a061e7207 */ /* 0x040fe40006000000 */
[----:B------:R-:W-:Y:S01]  /*2490*/  SEL R34, R6, R44, !P4 ;  /* 0x0000002c06227207 */ /* 0x000fe20006000000 */
[----:B------:R-:W-:Y:S01]  /*24a0*/  VIADD R44, R2, 0xffffffe6 ;  /* 0xffffffe6022c7836 */ /* 0x000fe20000000000 */
[----:B------:R-:W-:Y:S01]  /*24b0*/  SEL R38, R6, R46, !P4 ;  /* 0x0000002e06267207 */ /* 0x000fe20006000000 */
[----:B------:R-:W-:Y:S01]  /*24c0*/  VIADD R46, R2, 0xffffffe2 ;  /* 0xffffffe2022e7836 */ /* 0x000fe20000000000 */
[----:B------:R-:W-:Y:S01]  /*24d0*/  SEL R11, R6, R48, !P4 ;  /* 0x00000030060b7207 */ /* 0x000fe20006000000 */
[----:B------:R-:W-:Y:S01]  /*24e0*/  VIADD R48, R2, 0xffffffe3 ;  /* 0xffffffe302307836 */ /* 0x000fe20000000000 */
[C---:B------:R-:W-:Y:S01]  /*24f0*/  SEL R15, R6.reuse, R50, !P4 ;  /* 0x00000032060f7207 */ /* 0x040fe20006000000 */
[----:B------:R-:W0:Y:S02]  /*2500*/  FENCE.VIEW.ASYNC.S ;  /* 0x00000000000073c6 */ /* 0x000e240000000000 */
[----:B0-----:R0:W1:Y:S01]  /*2510*/  @!UP2 SYNCS.EXCH.64 URZ, [UR8], UR6 ;  /* 0x0000000608ffa5b2 */ /* 0x0010620008000100 */
[----:B------:R-:W-:-:S02]  /*2520*/  SEL R18, R6, R52, !P4 ;  /* 0x0000003406127207 */ /* 0x000fc40006000000 */
[C---:B------:R-:W-:Y:S02]  /*2530*/  SEL R19, R6.reuse, R54, !P4 ;  /* 0x0000003606137207 */ /* 0x040fe40006000000 */
[C---:B------:R-:W-:Y:S02]  /*2540*/  SEL R23, R6.reuse, R56, !P4 ;  /* 0x0000003806177207 */ /* 0x040fe40006000000 */
[C---:B------:R-:W-:Y:S02]  /*2550*/  SEL R32, R6.reuse, R58, !P4 ;  /* 0x0000003a06207207 */ /* 0x040fe40006000000 */
[C---:B------:R-:W-:Y:S02]  /*2560*/  SEL R27, R6.reuse, R60, !P4 ;  /* 0x0000003c061b7207 */ /* 0x040fe40006000000 */
[----:B------:R-:W-:Y:S01]  /*2570*/  SEL R39, R6, R39, !P4 ;  /* 0x0000002706277207 */ /* 0x000fe20006000000 */
[C---:B------:R-:W-:Y:S01]  /*2580*/  VIADD R6, R2.reuse, 0xffffffe8 ;  /* 0xffffffe802067836 */ /* 0x040fe20000000000 */
[----:B------:R-:W-:Y:S01]  /*2590*/  ISETP.GE.U32.AND P1, PT, R5, 0x7fffffce, PT ;  /* 0x7fffffce0500780c */ /* 0x000fe20003f26070 */
[C---:B------:R-:W-:Y:S01]  /*25a0*/  VIADD R5, R2.reuse, 0xffffffe9 ;  /* 0xffffffe902057836 */ /* 0x040fe20000000000 */
[----:B------:R-:W-:Y:S01]  /*25b0*/  ISETP.GE.U32.AND P5, PT, R41, 0x7fffffcd, PT ;  /* 0x7fffffcd2900780c */ /* 0x000fe20003fa6070 */
[----:B------:R-:W-:Y:S01]  /*25c0*/  VIADD R41, R2, 0xffffffee ;  /* 0xffffffee02297836 */ /* 0x000fe20000000000 */
[----:B------:R-:W-:Y:S01]  /*25d0*/  ISETP.GE.U32.AND P2, PT, R6, 0x7fffffc9, PT ;  /* 0x7fffffc90600780c */ /* 0x000fe20003f46070 */
[----:B------:R-:W-:Y:S01]  /*25e0*/  VIADD R6, R2, 0xffffffea ;  /* 0xffffffea02067836 */ /* 0x000fe20000000000 */
[----:B------:R-:W-:-:S02]  /*25f0*/  ISETP.GE.U32.AND P0, PT, R7, 0x7fffffd0, PT ;  /* 0x7fffffd00700780c */ /* 0x000fc40003f06070 */
[----:B------:R-:W-:Y:S01]  /*2600*/  ISETP.GE.U32.AND P4, PT, R5, 0x7fffffca, PT ;  /* 0x7fffffca0500780c */ /* 0x000fe20003f86070 */
[----:B------:R-:W-:Y:S01]  /*2610*/  VIADD R5, R2, 0xffffffeb ;  /* 0xffffffeb02057836 */ /* 0x000fe20000000000 */
[----:B------:R-:W-:Y:S02]  /*2620*/  SEL R7, RZ, 0x1, P5 ;  /* 0x00000001ff077807 */ /* 0x000fe40002800000 */
[----:B------:R-:W-:Y:S01]  /*2630*/  ISETP.GE.U32.AND P5, PT, R6, 0x7fffffcb, PT ;  /* 0x7fffffcb0600780c */ /* 0x000fe20003fa6070 */
[C---:B------:R-:W-:Y:S01]  /*2640*/  VIADD R6, R2.reuse, 0xffffffe4 ;  /* 0xffffffe402067836 */ /* 0x040fe20000000000 */
[----:B------:R-:W-:Y:S01]  /*2650*/  ISETP.GE.U32.AND P6, PT, R41, 0x7fffffcf, PT ;  /* 0x7fffffcf2900780c */ /* 0x000fe20003fc6070 */
[----:B------:R-:W-:Y:S01]  /*2660*/  VIADD R41, R2, 0xffffffe5 ;  /* 0xffffffe502297836 */ /* 0x000fe20000000000 */
[----:B------:R-:W-:Y:S02]  /*2670*/  SEL R42, RZ, 0x1fffe, P1 ;  /* 0x0001fffeff2a7807 */ /* 0x000fe40000800000 */
[----:B------:R-:W-:-:S02]  /*2680*/  ISETP.GE.U32.AND P1, PT, R5, 0x7fffffcc, PT ;  /* 0x7fffffcc0500780c */ /* 0x000fc40003f26070 */
[----:B------:R-:W-:Y:S01]  /*2690*/  SEL R5, RZ, 0x4, P6 ;  /* 0x00000004ff057807 */ /* 0x000fe20003000000 */
[----:B------:R-:W-:Y:S01]  /*26a0*/  IMAD.IADD R7, R7, 0x1, R42 ;  /* 0x0000000107077824 */ /* 0x000fe200078e022a */
[----:B------:R-:W-:Y:S02]  /*26b0*/  ISETP.GE.U32.AND P6, PT, R6, 0x7fffffc5, PT ;  /* 0x7fffffc50600780c */ /* 0x000fe40003fc6070 */
[----:B------:R-:W-:Y:S02]  /*26c0*/  SEL R6, RZ, 0x7fff8, P0 ;  /* 0x0007fff8ff067807 */ /* 0x000fe40000000000 */
[----:B------:R-:W-:Y:S01]  /*26d0*/  ISETP.GE.U32.AND P0, PT, R41, 0x7fffffc6, PT ;  /* 0x7fffffc62900780c */ /* 0x000fe20003f06070 */
[----:B------:R-:W-:Y:S01]  /*26e0*/  VIADD R41, R2, 0xffffffe7 ;  /* 0xffffffe702297836 */ /* 0x000fe20000000000 */
[----:B------:R-:W-:Y:S02]  /*26f0*/  SEL R43, RZ, 0x1, P2 ;  /* 0x00000001ff2b7807 */ /* 0x000fe40001000000 */
[----:B------:R-:W-:-:S02]  /*2700*/  ISETP.GE.U32.AND P2, PT, R44, 0x7fffffc7, PT ;  /* 0x7fffffc72c00780c */ /* 0x000fc40003f46070 */
[----:B------:R-:W-:Y:S02]  /*2710*/  SEL R44, RZ, 0x1fffe, P4 ;  /* 0x0001fffeff2c7807 */ /* 0x000fe40002000000 */
[----:B------:R-:W-:Y:S02]  /*2720*/  ISETP.GE.U32.AND P4, PT, R41, 0x7fffffc8, PT ;  /* 0x7fffffc82900780c */ /* 0x000fe40003f86070 */
[----:B------:R-:W-:Y:S01]  /*2730*/  SEL R41, RZ, 0x4, P5 ;  /* 0x00000004ff297807 */ /* 0x000fe20002800000 */
[----:B------:R-:W-:Y:S01]  /*2740*/  IMAD.IADD R43, R43, 0x1, R44 ;  /* 0x000000012b2b7824 */ /* 0x000fe200078e022c */
[----:B------:R-:W-:Y:S02]  /*2750*/  ISETP.GE.U32.AND P5, PT, R45, 0x7fffffc2, PT ;  /* 0x7fffffc22d00780c */ /* 0x000fe40003fa6070 */
[----:B------:R-:W-:Y:S02]  /*2760*/  SEL R45, RZ, 0x1, P6 ;  /* 0x00000001ff2d7807 */ /* 0x000fe40003000000 */
[----:B------:R-:W-:-:S02]  /*2770*/  ISETP.GE.U32.AND P6, PT, R46, 0x7fffffc3, PT ;  /* 0x7fffffc32e00780c */ /* 0x000fc40003fc6070 */
[----:B------:R-:W-:Y:S02]  /*2780*/  SEL R46, RZ, 0x1fffe, P0 ;  /* 0x0001fffeff2e7807 */ /* 0x000fe40000000000 */
[----:B------:R-:W-:Y:S02]  /*2790*/  ISETP.GE.U32.AND P0, PT, R84, 0x7fffffc1, PT ;  /* 0x7fffffc15400780c */ /* 0x000fe40003f06070 */
[----:B------:R-:W-:Y:S01]  /*27a0*/  SEL R47, RZ, 0x1fffe, P5 ;  /* 0x0001fffeff2f7807 */ /* 0x000fe20002800000 */
[----:B------:R-:W-:Y:S01]  /*27b0*/  IMAD.IADD R45, R45, 0x1, R46 ;  /* 0x000000012d2d7824 */ /* 0x000fe200078e022e */
[----:B------:R-:W-:Y:S02]  /*27c0*/  SEL R42, RZ, 0x1, P0 ;  /* 0x00000001ff2a7807 */ /* 0x000fe40000000000 */
[----:B------:R-:W-:Y:S02]  /*27d0*/  LOP3.LUT R7, R7, 0x3, RZ, 0xc0, !PT ;  /* 0x0000000307077812 */ /* 0x000fe400078ec0ff */
[----:B------:R-:W-:Y:S01]  /*27e0*/  ISETP.GE.U32.AND P5, PT, R48, 0x7fffffc4, PT ;  /* 0x7fffffc43000780c */ /* 0x000fe20003fa6070 */
[----:B------:R-:W-:Y:S01]  /*27f0*/  IMAD.IADD R46, R42, 0x1, R47 ;  /* 0x000000012a2e7824 */ /* 0x000fe200078e022f */
[----:B------:R-:W-:-:S02]  /*2800*/  IADD3 R5, PT, PT, R7, R6, R5 ;  /* 0x0000000607057210 */ /* 0x000fc40007ffe005 */
[----:B------:R-:W-:Y:S02]  /*2810*/  SEL R7, RZ, 0x4, P2 ;  /* 0x00000004ff077807 */ /* 0x000fe40001000000 */
[----:B------:R-:W-:Y:S02]  /*2820*/  SEL R6, RZ, 0x7fff8, P1 ;  /* 0x0007fff8ff067807 */ /* 0x000fe40000800000 */
[----:B------:R-:W-:Y:S02]  /*2830*/  ISETP.GE.AND P2, PT, R0, RZ, PT ;  /* 0x000000ff0000720c */ /* 0x000fe40003f46270 */
[----:B------:R-:W-:Y:S02]  /*2840*/  ISETP.NE.AND P1, PT, R40, RZ, PT ;  /* 0x000000ff2800720c */ /* 0x000fe40003f25270 */
[----:B------:R-:W-:Y:S02]  /*2850*/  SEL R42, RZ, 0x7fff8, P4 ;  /* 0x0007fff8ff2a7807 */ /* 0x000fe40002000000 */
[----:B------:R-:W-:-:S02]  /*2860*/  SEL R44, RZ, 0x4, P6 ;  /* 0x00000004ff2c7807 */ /* 0x000fc40003000000 */
[----:B------:R-:W-:Y:S02]  /*2870*/  LOP3.LUT R43, R43, 0x3, RZ, 0xc0, !PT ;  /* 0x000000032b2b7812 */ /* 0x000fe400078ec0ff */
[----:B------:R-:W-:Y:S02]  /*2880*/  LOP3.LUT R45, R45, 0x3, RZ, 0xc0, !PT ;  /* 0x000000032d2d7812 */ /* 0x000fe400078ec0ff */
[----:B------:R-:W-:Y:S02]  /*2890*/  SEL R47, RZ, 0x7fff8, P5 ;  /* 0x0007fff8ff2f7807 */ /* 0x000fe40002800000 */
[----:B------:R-:W-:Y:S02]  /*28a0*/  LOP3.LUT R46, R46, 0x3, RZ, 0xc0, !PT ;  /* 0x000000032e2e7812 */ /* 0x000fe400078ec0ff */
[----:B------:R-:W-:Y:S02]  /*28b0*/  IADD3 R6, PT, PT, R43, R6, R41 ;  /* 0x000000062b067210 */ /* 0x000fe40007ffe029 */
[----:B------:R-:W-:Y:S01]  /*28c0*/  IADD3 R7, PT, PT, R45, R42, R7 ;  /* 0x0000002a2d077210 */ /* 0x000fe20007ffe007 */
[----:B------:R-:W-:Y:S01]  /*28d0*/  IMAD.MOV.U32 R42, RZ, RZ, R4 ;  /* 0x000000ffff2a7224 */ /* 0x000fe200078e0004 */
[----:B------:R-:W-:Y:S01]  /*28e0*/  IADD3 R44, PT, PT, R46, R47, R44 ;  /* 0x0000002f2e2c7210 */ /* 0x000fe20007ffe02c */
[----:B------:R-:W-:-:S02]  /*28f0*/  IMAD.SHL.U32 R4, R6, 0x100, RZ ;  /* 0x0000010006047824 */ /* 0x000fc400078e00ff */
[----:B------:R-:W-:Y:S01]  /*2900*/  @!P2 IMAD.MOV R42, RZ, RZ, -R42 ;  /* 0x000000ffff2aa224 */ /* 0x000fe200078e0a2a */
[----:B------:R-:W-:Y:S01]  /*2910*/  LOP3.LUT R44, R44, 0xf, RZ, 0xc0, !PT ;  /* 0x0000000f2c2c7812 */ /* 0x000fe200078ec0ff */
[C---:B------:R-:W-:Y:S01]  /*2920*/  VIADD R6, R2.reuse, 0xfffffff0 ;  /* 0xfffffff002067836 */ /* 0x040fe20000000000 */
[----:B------:R-:W-:Y:S01]  /*2930*/  @!P1 LOP3.LUT R42, RZ, R40, RZ, 0x33, !PT ;  /* 0x00000028ff2a9212 */ /* 0x000fe200078e33ff */
[----:B------:R-:W-:Y:S01]  /*2940*/  VIADD R40, R2, 0xfffffffb ;  /* 0xfffffffb02287836 */ /* 0x000fe20000000000 */
[----:B------:R-:W-:Y:S01]  /*2950*/  LOP3.LUT R4, R4, 0xf00, RZ, 0xe2, !PT ;  /* 0x00000f0004047812 */ /* 0x000fe200078ee2ff */
[----:B------:R-:W-:Y:S01]  /*2960*/  IMAD R7, R7, 0x10, R44 ;  /* 0x0000001007077824 */ /* 0x000fe200078e022c */
[----:B------:R-:W-:Y:S01]  /*2970*/  ISETP.GE.U32.AND P4, PT, R6, 0x7fffffd1, PT ;  /* 0x7fffffd10600780c */ /* 0x000fe20003f86070 */
[----:B------:R-:W-:Y:S01]  /*2980*/  IMAD R103, R42, R3, RZ ;  /* 0x000000032a677224 */ /* 0x000fe200078e02ff */
[----:B------:R-:W-:Y:S01]  /*2990*/  PRMT R3, RZ, 0x7610, R3 ;  /* 0x00007610ff037816 */ /* 0x000fe20000000003 */
[----:B------:R-:W-:Y:S01]  /*29a0*/  IMAD R4, R5, 0x1000, R4 ;  /* 0x0000100005047824 */ /* 0x000fe200078e0204 */
[----:B------:R-:W-:Y:S01]  /*29b0*/  LOP3.LUT R7, R7, 0xff, RZ, 0xc0, !PT ;  /* 0x000000ff07077812 */ /* 0x000fe200078ec0ff */
[----:B------:R-:W-:Y:S01]  /*29c0*/  IMAD.SHL.U32 R102, R103, 0x2, RZ ;  /* 0x0000000267667824 */ /* 0x000fe200078e00ff */
[----:B------:R-:W-:Y:S01]  /*29d0*/  ISETP.GE.U32.AND P1, PT, R40, 0x7fffffdc, PT ;  /* 0x7fffffdc2800780c */ /* 0x000fe20003f26070 */
[----:B------:R-:W-:-:S02]  /*29e0*/  VIADD R5, R2, 0xfffffffe ;  /* 0xfffffffe02057836 */ /* 0x000fc40000000000 */
[----:B------:R-:W-:Y:S01]  /*29f0*/  IMAD.IADD R41, R4, 0x1, R7 ;  /* 0x0000000104297824 */ /* 0x000fe200078e0207 */
[----:B--2---:R-:W-:Y:S01]  /*2a00*/  IADD3 R4, P6, PT, R102, UR16, RZ ;  /* 0x0000001066047c10 */ /* 0x004fe2000ffde0ff */
[----:B------:R-:W-:Y:S01]  /*2a10*/  VIADD R6, R2, 0xfffffffd ;  /* 0xfffffffd02067836 */ /* 0x000fe20000000000 */
[----:B------:R-:W-:Y:S01]  /*2a20*/  ISETP.GE.U32.AND P5, PT, R5, 0x7fffffdf, PT ;  /* 0x7fffffdf0500780c */ /* 0x000fe20003fa6070 */
[----:B------:R-:W-:Y:S01]  /*2a30*/  IMAD R7, R82, 0xf, RZ ;  /* 0x0000000f52077824 */ /* 0x000fe200078e02ff */
[----:B------:R-:W-:Y:S02]  /*2a40*/  LEA.HI.X.SX32 R5, R103, UR17, 0x1, P6 ;  /* 0x0000001167057c11 */ /* 0x000fe4000b0f0eff */
[-C--:B------:R-:W-:Y:S02]  /*2a50*/  IADD3 R42, P6, PT, R71, R4.reuse, RZ ;  /* 0x00000004472a7210 */ /* 0x080fe40007fde0ff */
[----:B------:R-:W-:Y:S02]  /*2a60*/  ISETP.GE.U32.AND P2, PT, R6, 0x7fffffde, PT ;  /* 0x7fffffde0600780c */ /* 0x000fe40003f46070 */
[----:B------:R-:W-:Y:S01]  /*2a70*/  LEA.HI.X.SX32 R43, R7, R5, 0x1, P6 ;  /* 0x00000005072b7211 */ /* 0x000fe200030f0eff */
[----:B-1----:R-:W-:Y:S01]  /*2a80*/  BAR.SYNC.DEFER_BLOCKING 0x0 ;  /* 0x0000000000007b1d */ /* 0x002fe20000010000 */
[----:B------:R-:W-:Y:S01]  /*2a90*/  IADD3 R6, P6, PT, R88, R4, RZ ;  /* 0x0000000458067210 */ /* 0x000fe20007fde0ff */
[----:B------:R-:W-:Y:S01]  /*2aa0*/  VIADD R40, R2, 0xfffffffa ;  /* 0xfffffffa02287836 */ /* 0x000fe20000000000 */
[----:B------:R-:W-:-:S02]  /*2ab0*/  LOP3.LUT R68, R41, 0xffff, RZ, 0xc0, !PT ;  /* 0x0000ffff29447812 */ /* 0x000fc400078ec0ff */
[----:B------:R-:W-:Y:S02]  /*2ac0*/  PRMT R45, RZ, 0x7610, R45 ;  /* 0x00007610ff2d7816 */ /* 0x000fe4000000002d */
[----:B------:R-:W-:Y:S02]  /*2ad0*/  LEA.HI.X.SX32 R7, R82, R5, 0x1, P6 ;  /* 0x0000000552077211 */ /* 0x000fe400030f0eff */
[----:B------:R-:W-:Y:S02]  /*2ae0*/  SHF.R.U32.HI R41, RZ, 0xf, R68 ;  /* 0x0000000fff297819 */ /* 0x000fe40000011644 */
[----:B------:R-:W-:Y:S02]  /*2af0*/  PRMT R46, RZ, 0x7610, R46 ;  /* 0x00007610ff2e7816 */ /* 0x000fe4000000002e */
[----:B------:R-:W-:Y:S01]  /*2b00*/  SHF.R.U32.HI R44, RZ, 0xe, R68 ;  /* 0x0000000eff2c7819 */ /* 0x000fe20000011644 */
[----:B------:R1:W5:Y:S01]  /*2b10*/  @!P4 LDG.E.U16 R3, desc[UR22][R42.64] ;  /* 0x000000162a03c981 */ /* 0x000362000c1e1500 */
[----:B------:R-:W-:-:S02]  /*2b20*/  ISETP.GE.U32.AND P4, PT, R40, 0x7fffffdb, PT ;  /* 0x7fffffdb2800780c */ /* 0x000fc40003f86070 */
[-C--:B------:R-:W-:Y:S01]  /*2b30*/  LEA R40, P6, R82, R4.reuse, 0x2 ;  /* 0x0000000452287211 */ /* 0x080fe200078c10ff */
[----:B------:R2:W5:Y:S01]  /*2b40*/  @!P5 LDG.E.U16 R45, desc[UR22][R6.64] ;  /* 0x00000016062dd981 */ /* 0x000562000c1e1500 */
[----:B------:R-:W-:Y:S02]  /*2b50*/  LOP3.LUT P5, RZ, R41, 0x1, RZ, 0xc0, !PT ;  /* 0x0000000129ff7812 */ /* 0x000fe400078ac0ff */
[-C--:B------:R-:W-:Y:S01]  /*2b60*/  LEA.HI.X.SX32 R41, R88, R5.reuse, 0x1, P6 ;  /* 0x0000000558297211 */ /* 0x080fe200030f0eff */
[C---:B------:R-:W-:Y:S02]  /*2b70*/  IMAD R53, R82.reuse, 0x22, RZ ;  /* 0x0000002252357824 */ /* 0x040fe400078e02ff */
[C---:B-1----:R-:W-:Y:S01]  /*2b80*/  IMAD.SHL.U32 R43, R82.reuse, 0x10, RZ ;  /* 0x00000010522b7824 */ /* 0x042fe200078e00ff */
[----:B------:R-:W-:Y:S01]  /*2b90*/  LEA R42, P6, R82, R4, 0x5 ;  /* 0x00000004522a7211 */ /* 0x000fe200078c28ff */
[----:B------:R1:W5:Y:S01]  /*2ba0*/  @!P2 LDG.E.U16 R46, desc[UR22][R40.64] ;  /* 0x00000016282ea981 */ /* 0x000362000c1e1500 */
[----:B------:R-:W-:Y:S01]  /*2bb0*/  LOP3.LUT P2, RZ, R44, 0x1, RZ, 0xc0, !PT ;  /* 0x000000012cff7812 */ /* 0x000fe2000784c0ff */
[----:B--2---:R-:W-:Y:S01]  /*2bc0*/  IMAD R7, R82, 0x11, RZ ;  /* 0x0000001152077824 */ /* 0x004fe200078e02ff */
[----:B------:R-:W-:-:S02]  /*2bd0*/  LEA.HI.X.SX32 R43, R43, R5, 0x1, P6 ;  /* 0x000000052b2b7211 */ /* 0x000fc400030f0eff */
[----:B------:R-:W-:Y:S02]  /*2be0*/  PRMT R44, RZ, 0x7610, R44 ;  /* 0x00007610ff2c7816 */ /* 0x000fe4000000002c */
[-C--:B------:R-:W-:Y:S02]  /*2bf0*/  IADD3 R52, P6, PT, R53, R4.reuse, RZ ;  /* 0x0000000435347210 */ /* 0x080fe40007fde0ff */
[----:B------:R-:W-:Y:S02]  /*2c00*/  SHF.R.U32.HI R6, RZ, 0xd, R68 ;  /* 0x0000000dff067819 */ /* 0x000fe40000011644 */
[----:B------:R-:W-:Y:S01]  /*2c10*/  PRMT R47, RZ, 0x7610, R47 ;  /* 0x00007610ff2f7816 */ /* 0x000fe2000000002f */
[----:B------:R2:W5:Y:S01]  /*2c20*/  @P5 LDG.E.U16 R44, desc[UR22][R42.64] ;  /* 0x000000162a2c5981 */ /* 0x000562000c1e1500 */
[----:B------:R-:W-:Y:S01]  /*2c30*/  LEA.HI.X.SX32 R53, R7, R5, 0x1, P6 ;  /* 0x0000000507357211 */ /* 0x000fe200030f0eff */
[----:B------:R-:W-:Y:S01]  /*2c40*/  VIADD R7, R2, 0xfffffff5 ;  /* 0xfffffff502077836 */ /* 0x000fe20000000000 */
[----:B------:R-:W-:Y:S01]  /*2c50*/  LOP3.LUT P5, RZ, R6, 0x1, RZ, 0xc0, !PT ;  /* 0x0000000106ff7812 */ /* 0x000fe200078ac0ff */
[C---:B------:R-:W-:Y:S01]  /*2c60*/  IMAD.SHL.U32 R87, R82.reuse, 0x4, RZ ;  /* 0x0000000452577824 */ /* 0x040fe200078e00ff */
[C---:B------:R-:W-:Y:S01]  /*2c70*/  LEA R6, P6, R82.reuse, R4, 0x3 ;  /* 0x0000000452067211 */ /* 0x040fe200078c18ff */
[C---:B-1----:R-:W-:Y:S01]  /*2c80*/  IMAD R41, R82.reuse, 0x24, RZ ;  /* 0x0000002452297824 */ /* 0x042fe200078e02ff */
[----:B------:R-:W5:Y:S01]  /*2c90*/  @P2 LDG.E.U16 R47, desc[UR22][R52.64] ;  /* 0x00000016342f2981 */ /* 0x000f62000c1e1500 */
[----:B------:R-:W-:Y:S01]  /*2ca0*/  ISETP.GE.U32.AND P2, PT, R7, 0x7fffffd6, PT ;  /* 0x7fffffd60700780c */ /* 0x000fe20003f46070 */
[----:B------:R-:W-:Y:S01]  /*2cb0*/  IMAD R59, R82, 0x12, RZ ;  /* 0x00000012523b7824 */ /* 0x000fe200078e02ff */
[----:B------:R-:W-:-:S02]  /*2cc0*/  PRMT R50, RZ, 0x7610, R50 ;  /* 0x00007610ff327816 */ /* 0x000fc40000000032 */
[-C--:B------:R-:W-:Y:S02]  /*2cd0*/  LEA.HI.X.SX32 R7, R87, R5.reuse, 0x1, P6 ;  /* 0x0000000557077211 */ /* 0x080fe400030f0eff */
[-C--:B------:R-:W-:Y:S02]  /*2ce0*/  IADD3 R40, P6, PT, R41, R4.reuse, RZ ;  /* 0x0000000429287210 */ /* 0x080fe40007fde0ff */
[----:B--2---:R-:W-:Y:S01]  /*2cf0*/  SHF.R.U32.HI R42, RZ, 0xc, R68 ;  /* 0x0000000cff2a7819 */ /* 0x004fe20000011644 */
[----:B------:R1:W5:Y:S01]  /*2d00*/  @!P1 LDG.E.U16 R50, desc[UR22][R6.64] ;  /* 0x0000001606329981 */ /* 0x000362000c1e1500 */
[----:B------:R-:W-:Y:S01]  /*2d10*/  PRMT R48, RZ, 0x7610, R48 ;  /* 0x00007610ff307816 */ /* 0x000fe20000000030 */
[----:B------:R-:W-:Y:S01]  /*2d20*/  IMAD R51, R82, 0x26, RZ ;  /* 0x0000002652337824 */ /* 0x000fe200078e02ff */
[----:B------:R-:W-:Y:S01]  /*2d30*/  LEA.HI.X.SX32 R41, R59, R5, 0x1, P6 ;  /* 0x000000053b297211 */ /* 0x000fe200030f0eff */
[----:B------:R-:W-:Y:S01]  /*2d40*/  VIADD R49, R2, 0xfffffff7 ;  /* 0xfffffff702317836 */ /* 0x000fe20000000000 */
[----:B------:R-:W-:Y:S01]  /*2d50*/  LOP3.LUT P1, RZ, R42, 0x1, RZ, 0xc0, !PT ;  /* 0x000000012aff7812 */ /* 0x000fe2000782c0ff */
[C---:B------:R-:W-:Y:S01]  /*2d60*/  IMAD R43, R82.reuse, 0x13, RZ ;  /* 0x00000013522b7824 */ /* 0x040fe200078e02ff */
[----:B------:R-:W-:Y:S01]  /*2d70*/  IADD3 R42, P6, PT, R51, R4, RZ ;  /* 0x00000004332a7210 */ /* 0x000fe20007fde0ff */
[----:B------:R2:W5:Y:S01]  /*2d80*/  @P5 LDG.E.U16 R48, desc[UR22][R40.64] ;  /* 0x0000001628305981 */ /* 0x000562000c1e1500 */
[----:B------:R-:W-:Y:S01]  /*2d90*/  IMAD R86, R82, 0xa, RZ ;  /* 0x0000000a52567824 */ /* 0x000fe200078e02ff */
[----:B------:R-:W-:-:S02]  /*2da0*/  ISETP.GE.U32.AND P5, PT, R49, 0x7fffffd8, PT ;  /* 0x7fffffd83100780c */ /* 0x000fc40003fa6070 */
[----:B------:R-:W-:Y:S01]  /*2db0*/  PRMT R49, RZ, 0x7610, R49 ;  /* 0x00007610ff317816 */ /* 0x000fe20000000031 */
[C---:B------:R-:W-:Y:S01]  /*2dc0*/  IMAD R89, R82.reuse, 0x5, RZ ;  /* 0x0000000552597824 */ /* 0x040fe200078e02ff */
[-C--:B------:R-:W-:Y:S01]  /*2dd0*/  LEA.HI.X.SX32 R43, R43, R5.reuse, 0x1, P6 ;  /* 0x000000052b2b7211 */ /* 0x080fe200030f0eff */
[----:B------:R-:W-:Y:S01]  /*2de0*/  IMAD R55, R82, 0x14, RZ ;  /* 0x0000001452377824 */ /* 0x000fe200078e02ff */
[----:B-1----:R-:W-:Y:S02]  /*2df0*/  IADD3 R6, P6, PT, R86, R4, RZ ;  /* 0x0000000456067210 */ /* 0x002fe40007fde0ff */
[----:B--2---:R-:W-:Y:S01]  /*2e00*/  SHF.R.U32.HI R40, RZ, 0xb, R68 ;  /* 0x0000000bff287819 */ /* 0x004fe20000011644 */
[----:B------:R1:W5:Y:S01]  /*2e10*/  @P1 LDG.E.U16 R49, desc[UR22][R42.64] ;  /* 0x000000162a311981 */ /* 0x000362000c1e1500 */
[----:B------:R-:W-:Y:S01]  /*2e20*/  PRMT R51, RZ, 0x7610, R51 ;  /* 0x00007610ff337816 */ /* 0x000fe20000000033 */
[----:B------:R-:W-:Y:S01]  /*2e30*/  VIADD R52, R2, 0xfffffff6 ;  /* 0xfffffff602347836 */ /* 0x000fe20000000000 */
[----:B------:R-:W-:-:S02]  /*2e40*/  LEA.HI.X.SX32 R7, R89, R5, 0x1, P6 ;  /* 0x0000000559077211 */ /* 0x000fc400030f0eff */
[----:B------:R-:W-:Y:S02]  /*2e50*/  LOP3.LUT P1, RZ, R40, 0x1, RZ, 0xc0, !PT ;  /* 0x0000000128ff7812 */ /* 0x000fe4000782c0ff */
[-C--:B------:R-:W-:Y:S01]  /*2e60*/  IADD3 R40, P6, PT, R55, R4.reuse, RZ ;  /* 0x0000000437287210 */ /* 0x080fe20007fde0ff */
[----:B------:R2:W5:Y:S01]  /*2e70*/  @!P4 LDG.E.U16 R51, desc[UR22][R6.64] ;  /* 0x000000160633c981 */ /* 0x000562000c1e1500 */
[----:B------:R-:W-:Y:S01]  /*2e80*/  PRMT R53, RZ, 0x7610, R53 ;  /* 0x00007610ff357816 */ /* 0x000fe20000000035 */
[----:B------:R-:W-:Y:S01]  /*2e90*/  IMAD R57, R82, 0x28, RZ ;  /* 0x0000002852397824 */ /* 0x000fe200078e02ff */
[-C--:B------:R-:W-:Y:S02]  /*2ea0*/  LEA.HI.X.SX32 R41, R86, R5.reuse, 0x1, P6 ;  /* 0x0000000556297211 */ /* 0x080fe400030f0eff */
[----:B------:R-:W-:Y:S02]  /*2eb0*/  ISETP.GE.U32.AND P4, PT, R52, 0x7fffffd7, PT ;  /* 0x7fffffd73400780c */ /* 0x000fe40003f86070 */
[----:B------:R-:W-:Y:S01]  /*2ec0*/  SHF.R.U32.HI R52, RZ, 0xa, R68 ;  /* 0x0000000aff347819 */ /* 0x000fe20000011644 */
[----:B------:R-:W5:Y:S01]  /*2ed0*/  @!P2 LDG.E.U16 R53, desc[UR22][R40.64] ;  /* 0x000000162835a981 */ /* 0x000f62000c1e1500 */
[----:B------:R-:W-:Y:S01]  /*2ee0*/  IADD3 R56, P6, PT, R57, R4, RZ ;  /* 0x0000000439387210 */ /* 0x000fe20007fde0ff */
[----:B-1----:R-:W-:Y:S01]  /*2ef0*/  IMAD R43, R82, 0x2a, RZ ;  /* 0x0000002a522b7824 */ /* 0x002fe200078e02ff */
[----:B------:R-:W-:Y:S01]  /*2f00*/  LOP3.LUT P2, RZ, R52, 0x1, RZ, 0xc0, !PT ;  /* 0x0000000134ff7812 */ /* 0x000fe2000784c0ff */
[----:B--2---:R-:W-:Y:S01]  /*2f10*/  IMAD R7, R82, 0x15, RZ ;  /* 0x0000001552077824 */ /* 0x004fe200078e02ff */
[----:B------:R-:W-:-:S02]  /*2f20*/  LEA.HI.X.SX32 R57, R55, R5, 0x1, P6 ;  /* 0x0000000537397211 */ /* 0x000fc400030f0eff */
[----:B------:R-:W-:Y:S01]  /*2f30*/  PRMT R52, RZ, 0x7610, R52 ;  /* 0x00007610ff347816 */ /* 0x000fe20000000034 */
[----:B------:R-:W-:Y:S01]  /*2f40*/  VIADD R6, R2, 0xfffffff4 ;  /* 0xfffffff402067836 */ /* 0x000fe20000000000 */
[-C--:B------:R-:W-:Y:S02]  /*2f50*/  IADD3 R42, P6, PT, R43, R4.reuse, RZ ;  /* 0x000000042b2a7210 */ /* 0x080fe40007fde0ff */
[----:B------:R-:W-:Y:S02]  /*2f60*/  PRMT R55, RZ, 0x7610, R55 ;  /* 0x00007610ff377816 */ /* 0x000fe40000000037 */
[----:B------:R-:W-:Y:S01]  /*2f70*/  LEA.HI.X.SX32 R43, R7, R5, 0x1, P6 ;  /* 0x00000005072b7211 */ /* 0x000fe200030f0eff */
[----:B------:R1:W5:Y:S01]  /*2f80*/  @P1 LDG.E.U16 R52, desc[UR22][R56.64] ;  /* 0x0000001638341981 */ /* 0x000362000c1e1500 */
[----:B------:R-:W-:Y:S01]  /*2f90*/  ISETP.GE.U32.AND P1, PT, R6, 0x7fffffd5, PT ;  /* 0x7fffffd50600780c */ /* 0x000fe20003f26070 */
[C---:B------:R-:W-:Y:S01]  /*2fa0*/  IMAD.SHL.U32 R90, R82.reuse, 0x8, RZ ;  /* 0x00000008525a7824 */ /* 0x040fe200078e00ff */
[----:B------:R-:W-:Y:S01]  /*2fb0*/  SHF.R.U32.HI R7, RZ, 0x9, R68 ;  /* 0x00000009ff077819 */ /* 0x000fe20000011644 */
[----:B------:R-:W5:Y:S01]  /*2fc0*/  @P2 LDG.E.U16 R55, desc[UR22][R42.64] ;  /* 0x000000162a372981 */ /* 0x000f62000c1e1500 */
[C---:B------:R-:W-:Y:S01]  /*2fd0*/  LEA R6, P6, R82.reuse, R4, 0x4 ;  /* 0x0000000452067211 */ /* 0x040fe200078c20ff */
[----:B------:R-:W-:Y:S01]  /*2fe0*/  IMAD R61, R82, 0x2c, RZ ;  /* 0x0000002c523d7824 */ /* 0x000fe200078e02ff */
[----:B------:R-:W-:-:S02]  /*2ff0*/  LOP3.LUT P2, RZ, R7, 0x1, RZ, 0xc0, !PT ;  /* 0x0000000107ff7812 */ /* 0x000fc4000784c0ff */
[-C--:B------:R-:W-:Y:S02]  /*3000*/  LEA.HI.X.SX32 R7, R90, R5.reuse, 0x1, P6 ;  /* 0x000000055a077211 */ /* 0x080fe400030f0eff */
[----:B-1----:R-:W-:Y:S02]  /*3010*/  PRMT R56, RZ, 0x7610, R56 ;  /* 0x00007610ff387816 */ /* 0x002fe40000000038 */
[----:B------:R-:W-:Y:S01]  /*3020*/  SHF.R.U32.HI R40, RZ, 0x8, R68 ;  /* 0x00000008ff287819 */ /* 0x000fe20000011644 */
[C---:B------:R-:W-:Y:S01]  /*3030*/  IMAD R65, R82.reuse, 0x16, RZ ;  /* 0x0000001652417824 */ /* 0x040fe200078e02ff */
[----:B------:R-:W-:Y:S01]  /*3040*/  IADD3 R60, P6, PT, R61, R4, RZ ;  /* 0x000000043d3c7210 */ /* 0x000fe20007fde0ff */
[----:B------:R-:W-:Y:S01]  /*3050*/  IMAD R63, R82, 0x2e, RZ ;  /* 0x0000002e523f7824 */ /* 0x000fe200078e02ff */
[----:B------:R1:W5:Y:S01]  /*3060*/  @!P5 LDG.E.U16 R56, desc[UR22][R6.64] ;  /* 0x000000160638d981 */ /* 0x000362000c1e1500 */
[----:B------:R-:W-:Y:S01]  /*3070*/  LOP3.LUT P5, RZ, R40, 0x1, RZ, 0xc0, !PT ;  /* 0x0000000128ff7812 */ /* 0x000fe200078ac0ff */
[----:B------:R-:W-:Y:S01]  /*3080*/  IMAD R41, R82, 0x17, RZ ;  /* 0x0000001752297824 */ /* 0x000fe200078e02ff */
[----:B------:R-:W-:Y:S01]  /*3090*/  PRMT R54, RZ, 0x7610, R54 ;  /* 0x00007610ff367816 */ /* 0x000fe20000000036 */
[----:B------:R-:W-:Y:S01]  /*30a0*/  VIADD R40, R2, 0xfffffffc ;  /* 0xfffffffc02287836 */ /* 0x000fe20000000000 */
[----:B------:R-:W-:-:S02]  /*30b0*/  LEA.HI.X.SX32 R61, R65, R5, 0x1, P6 ;  /* 0x00000005413d7211 */ /* 0x000fc400030f0eff */
[-C--:B------:R-:W-:Y:S02]  /*30c0*/  IADD3 R62, P6, PT, R63, R4.reuse, RZ ;  /* 0x000000043f3e7210 */ /* 0x080fe40007fde0ff */
[----:B------:R-:W-:Y:S01]  /*30d0*/  PRMT R57, RZ, 0x7610, R57 ;  /* 0x00007610ff397816 */ /* 0x000fe20000000039 */
[----:B------:R2:W5:Y:S01]  /*30e0*/  @P2 LDG.E.U16 R54, desc[UR22][R60.64] ;  /* 0x000000163c362981 */ /* 0x000562000c1e1500 */
[-C--:B------:R-:W-:Y:S01]  /*30f0*/  LEA.HI.X.SX32 R63, R41, R5.reuse, 0x1, P6 ;  /* 0x00000005293f7211 */ /* 0x080fe200030f0eff */
[----:B------:R-:W-:Y:S01]  /*3100*/  IMAD R91, R82, 0x9, RZ ;  /* 0x00000009525b7824 */ /* 0x000fe200078e02ff */
[----:B------:R-:W-:Y:S01]  /*3110*/  ISETP.GE.U32.AND P2, PT, R40, 0x7fffffdd, PT ;  /* 0x7fffffdd2800780c */ /* 0x000fe20003f46070 */
[----:B-1----:R-:W-:Y:S01]  /*3120*/  VIADD R6, R2, 0xfffffff9 ;  /* 0xfffffff902067836 */ /* 0x002fe20000000000 */
[----:B------:R-:W-:Y:S01]  /*3130*/  IADD3 R40, P6, PT, R59, R4, RZ ;  /* 0x000000043b287210 */ /* 0x000fe20007fde0ff */
[----:B------:R-:W5:Y:S01]  /*3140*/  @P5 LDG.E.U16 R57, desc[UR22][R62.64] ;  /* 0x000000163e395981 */ /* 0x000f62000c1e1500 */
[----:B------:R-:W-:Y:S01]  /*3150*/  PRMT R59, RZ, 0x7610, R59 ;  /* 0x00007610ff3b7816 */ /* 0x000fe2000000003b */
[----:B------:R-:W-:Y:S01]  /*3160*/  IMAD R92, R82, 0xb, RZ ;  /* 0x0000000b525c7824 */ /* 0x000fe200078e02ff */
[----:B------:R-:W-:-:S02]  /*3170*/  LEA.HI.X.SX32 R41, R91, R5, 0x1, P6 ;  /* 0x000000055b297211 */ /* 0x000fc400030f0eff */
[----:B------:R-:W-:Y:S01]  /*3180*/  ISETP.GE.U32.AND P5, PT, R6, 0x7fffffda, PT ;  /* 0x7fffffda0600780c */ /* 0x000fe20003fa6070 */
[----:B------:R-:W-:Y:S01]  /*3190*/  VIADD R6, R2, 0xfffffff3 ;  /* 0xfffffff302067836 */ /* 0x000fe20000000000 */
[-C--:B------:R-:W-:Y:S01]  /*31a0*/  IADD3 R42, P6, PT, R65, R4.reuse, RZ ;  /* 0x00000004412a7210 */ /* 0x080fe20007fde0ff */
[C---:B------:R-:W-:Y:S01]  /*31b0*/  IMAD R93, R82.reuse, 0x6, RZ ;  /* 0x00000006525d7824 */ /* 0x040fe200078e02ff */
[----:B------:R1:W5:Y:S01]  /*31c0*/  @!P4 LDG.E.U16 R59, desc[UR22][R40.64] ;  /* 0x00000016283bc981 */ /* 0x000362000c1e1500 */
[----:B------:R-:W-:Y:S01]  /*31d0*/  IMAD R94, R82, 0x3, RZ ;  /* 0x00000003525e7824 */ /* 0x000fe200078e02ff */
[----:B------:R-:W-:Y:S02]  /*31e0*/  LEA.HI.X.SX32 R43, R92, R5, 0x1, P6 ;  /* 0x000000055c2b7211 */ /* 0x000fe400030f0eff */
[----:B------:R-:W-:Y:S02]  /*31f0*/  ISETP.GE.U32.AND P4, PT, R6, 0x7fffffd4, PT ;  /* 0x7fffffd40600780c */ /* 0x000fe40003f86070 */
[----:B------:R-:W-:Y:S01]  /*3200*/  IADD3 R6, P6, PT, R93, R4, RZ ;  /* 0x000000045d067210 */ /* 0x000fe20007fde0ff */
[----:B------:R-:W-:Y:S01]  /*3210*/  IMAD R95, R82, 0xc, RZ ;  /* 0x0000000c525f7824 */ /* 0x000fe200078e02ff */
[----:B------:R-:W-:-:S02]  /*3220*/  PRMT R73, RZ, 0x7610, R73 ;  /* 0x00007610ff497816 */ /* 0x000fc40000000049 */
[----:B------:R-:W-:Y:S02]  /*3230*/  PRMT R58, RZ, 0x7610, R58 ;  /* 0x00007610ff3a7816 */ /* 0x000fe4000000003a */
[-C--:B------:R-:W-:Y:S01]  /*3240*/  LEA.HI.X.SX32 R7, R94, R5.reuse, 0x1, P6 ;  /* 0x000000055e077211 */ /* 0x080fe200030f0eff */
[----:B--2---:R-:W-:Y:S01]  /*3250*/  VIADD R60, R2, 0xfffffff8 ;  /* 0xfffffff8023c7836 */ /* 0x004fe20000000000 */
[----:B-1----:R-:W-:Y:S01]  /*3260*/  SHF.R.U32.HI R41, RZ, 0x7, R68 ;  /* 0x00000007ff297819 */ /* 0x002fe20000011644 */
[----:B------:R-:W-:Y:S01]  /*3270*/  IMAD R61, R82, 0x18, RZ ;  /* 0x00000018523d7824 */ /* 0x000fe200078e02ff */
[----:B------:R-:W-:Y:S01]  /*3280*/  IADD3 R40, P6, PT, R95, R4, RZ ;  /* 0x000000045f287210 */ /* 0x000fe20007fde0ff */
[----:B------:R-:W5:Y:S01]  /*3290*/  @!P2 LDG.E.U16 R73, desc[UR22][R6.64] ;  /* 0x000000160649a981 */ /* 0x000f62000c1e1500 */
[----:B------:R-:W-:Y:S02]  /*32a0*/  LOP3.LUT P2, RZ, R41, 0x1, RZ, 0xc0, !PT ;  /* 0x0000000129ff7812 */ /* 0x000fe4000784c0ff */
[----:B------:R-:W-:Y:S01]  /*32b0*/  PRMT R72, RZ, 0x7610, R72 ;  /* 0x00007610ff487816 */ /* 0x000fe20000000048 */
[----:B------:R1:W5:Y:S01]  /*32c0*/  @!P1 LDG.E.U16 R58, desc[UR22][R42.64] ;  /* 0x000000162a3a9981 */ /* 0x000362000c1e1500 */
[----:B------:R-:W-:Y:S01]  /*32d0*/  ISETP.GE.U32.AND P1, PT, R60, 0x7fffffd9, PT ;  /* 0x7fffffd93c00780c */ /* 0x000fe20003f26070 */
[----:B------:R-:W-:Y:S01]  /*32e0*/  VIADD R60, R2, 0xfffffff2 ;  /* 0xfffffff2023c7836 */ /* 0x000fe20000000000 */
[----:B------:R-:W-:Y:S01]  /*32f0*/  LEA.HI.X.SX32 R41, R93, R5, 0x1, P6 ;  /* 0x000000055d297211 */ /* 0x000fe200030f0eff */
[----:B------:R-:W-:Y:S01]  /*3300*/  IMAD R63, R82, 0x30, RZ ;  /* 0x00000030523f7824 */ /* 0x000fe200078e02ff */
[----:B------:R-:W-:-:S03]  /*3310*/  PRMT R74, RZ, 0x7610, R74 ;  /* 0x00007610ff4a7816 */ /* 0x000fc6000000004a */
[----:B------:R2:W5:Y:S01]  /*3320*/  @!P5 LDG.E.U16 R72, desc[UR22][R40.64] ;  /* 0x000000162848d981 */ /* 0x000562000c1e1500 */
[-C--:B-1----:R-:W-:Y:S02]  /*3330*/  IADD3 R42, P6, PT, R61, R4.reuse, RZ ;  /* 0x000000043d2a7210 */ /* 0x082fe40007fde0ff */
[----:B------:R-:W-:Y:S02]  /*3340*/  ISETP.GE.U32.AND P5, PT, R60, 0x7fffffd3, PT ;  /* 0x7fffffd33c00780c */ /* 0x000fe40003fa6070 */
[-C--:B------:R-:W-:Y:S01]  /*3350*/  LEA.HI.X.SX32 R43, R95, R5.reuse, 0x1, P6 ;  /* 0x000000055f2b7211 */ /* 0x080fe200030f0eff */
[----:B------:R-:W-:Y:S01]  /*3360*/  VIADD R6, R2, 0xfffffff1 ;  /* 0xfffffff102067836 */ /* 0x000fe20000000000 */
[-C--:B------:R-:W-:Y:S01]  /*3370*/  IADD3 R60, P6, PT, R63, R4.reuse, RZ ;  /* 0x000000043f3c7210 */ /* 0x080fe20007fde0ff */
[----:B------:R-:W-:Y:S01]  /*3380*/  IMAD R96, R82, 0xe, RZ ;  /* 0x0000000e52607824 */ /* 0x000fe200078e02ff */
[----:B------:R-:W-:Y:S01]  /*3390*/  PRMT R78, RZ, 0x7610, R78 ;  /* 0x00007610ff4e7816 */ /* 0x000fe2000000004e */
[----:B------:R1:W5:Y:S01]  /*33a0*/  @!P4 LDG.E.U16 R74, desc[UR22][R42.64] ;  /* 0x000000162a4ac981 */ /* 0x000362000c1e1500 */
[-C--:B------:R-:W-:Y:S01]  /*33b0*/  LEA.HI.X.SX32 R61, R61, R5.reuse, 0x1, P6 ;  /* 0x000000053d3d7211 */ /* 0x080fe200030f0eff */
[----:B------:R-:W-:Y:S01]  /*33c0*/  VIADD R7, R2, 0xffffffff ;  /* 0xffffffff02077836 */ /* 0x000fe20000000000 */
[----:B------:R-:W-:Y:S01]  /*33d0*/  ISETP.GE.U32.AND P4, PT, R6, 0x7fffffd2, PT ;  /* 0x7fffffd20600780c */ /* 0x000fe20003f86070 */
[----:B------:R-:W-:Y:S01]  /*33e0*/  IMAD R97, R82, 0x7, RZ ;  /* 0x0000000752617824 */ /* 0x000fe200078e02ff */
[-C--:B------:R-:W-:Y:S01]  /*33f0*/  IADD3 R6, P6, PT, R96, R4.reuse, RZ ;  /* 0x0000000460067210 */ /* 0x080fe20007fde0ff */
[----:B------:R4:W5:Y:S01]  /*3400*/  @P2 LDG.E.U16 R78, desc[UR22][R60.64] ;  /* 0x000000163c4e2981 */ /* 0x000962000c1e1500 */
[----:B------:R-:W-:Y:S01]  /*3410*/  ISETP.GE.U32.AND P2, PT, R7, 0x7fffffe0, PT ;  /* 0x7fffffe00700780c */ /* 0x000fe20003f46070 */
[C---:B------:R-:W-:Y:S01]  /*3420*/  IMAD R63, R82.reuse, 0x1a, RZ ;  /* 0x0000001a523f7824 */ /* 0x040fe200078e02ff */
[----:B------:R-:W-:Y:S01]  /*3430*/  PRMT R75, RZ, 0x7610, R75 ;  /* 0x00007610ff4b7816 */ /* 0x000fe2000000004b */
[C---:B------:R-:W-:Y:S01]  /*3440*/  IMAD R67, R82.reuse, 0x1c, RZ ;  /* 0x0000001c52437824 */ /* 0x040fe200078e02ff */
[----:B------:R-:W-:Y:S01]  /*3450*/  LEA.HI.X.SX32 R7, R97, R5, 0x1, P6 ;  /* 0x0000000561077211 */ /* 0x000fe200030f0eff */
[----:B------:R-:W-:Y:S01]  /*3460*/  IMAD R98, R82, 0xd, RZ ;  /* 0x0000000d52627824 */ /* 0x000fe200078e02ff */
[----:B--2---:R-:W-:-:S02]  /*3470*/  IADD3 R40, P6, PT, R63, R4, RZ ;  /* 0x000000043f287210 */ /* 0x004fc40007fde0ff */
[--C-:B-1----:R-:W-:Y:S01]  /*3480*/  SHF.R.U32.HI R43, RZ, 0x6, R68.reuse ;  /* 0x00000006ff2b7819 */ /* 0x102fe20000011644 */
[----:B------:R1:W5:Y:S01]  /*3490*/  @!P1 LDG.E.U16 R75, desc[UR22][R6.64] ;  /* 0x00000016064b9981 */ /* 0x000362000c1e1500 */
[----:B------:R-:W-:Y:S02]  /*34a0*/  IADD3 R42, P1, PT, R67, R4, RZ ;  /* 0x00000004432a7210 */ /* 0x000fe40007f3e0ff */
[----:B------:R-:W-:Y:S01]  /*34b0*/  PRMT R77, RZ, 0x7610, R77 ;  /* 0x00007610ff4d7816 */ /* 0x000fe2000000004d */
[----:B----4-:R-:W-:Y:S01]  /*34c0*/  IMAD R61, R82, 0x32, RZ ;  /* 0x00000032523d7824 */ /* 0x010fe200078e02ff */
[----:B------:R-:W-:Y:S02]  /*34d0*/  LEA.HI.X.SX32 R41, R98, R5, 0x1, P6 ;  /* 0x0000000562297211 */ /* 0x000fe400030f0eff */
[----:B------:R-:W-:Y:S02]  /*34e0*/  LOP3.LUT P6, RZ, R43, 0x1, RZ, 0xc0, !PT ;  /* 0x000000012bff7812 */ /* 0x000fe400078cc0ff */
[----:B------:R-:W-:-:S02]  /*34f0*/  SHF.R.U32.HI R60, RZ, 0x5, R68 ;  /* 0x00000005ff3c7819 */ /* 0x000fc40000011644 */
[----:B------:R-:W-:Y:S01]  /*3500*/  PRMT R76, RZ, 0x7610, R76 ;  /* 0x00007610ff4c7816 */ /* 0x000fe2000000004c */
[----:B------:R-:W-:Y:S01]  /*3510*/  IMAD R79, R82, 0x34, RZ ;  /* 0x00000034524f7824 */ /* 0x000fe200078e02ff */
[-C--:B------:R-:W-:Y:S01]  /*3520*/  LEA.HI.X.SX32 R43, R96, R5.reuse, 0x1, P1 ;  /* 0x00000005602b7211 */ /* 0x080fe200008f0eff */
[----:B------:R2:W5:Y:S01]  /*3530*/  @!P5 LDG.E.U16 R77, desc[UR22][R40.64] ;  /* 0x00000016284dd981 */ /* 0x000562000c1e1500 */
[----:B------:R-:W-:Y:S01]  /*3540*/  LOP3.LUT P1, RZ, R60, 0x1, RZ, 0xc0, !PT ;  /* 0x000000013cff7812 */ /* 0x000fe2000782c0ff */
[C---:B-1----:R-:W-:Y:S01]  /*3550*/  IMAD R7, R82.reuse, 0x19, RZ ;  /* 0x0000001952077824 */ /* 0x042fe200078e02ff */
[-C--:B------:R-:W-:Y:S01]  /*3560*/  IADD3 R60, P5, PT, R61, R4.reuse, RZ ;  /* 0x000000043d3c7210 */ /* 0x080fe20007fbe0ff */
[C---:B------:R-:W-:Y:S01]  /*3570*/  IMAD R81, R82.reuse, 0x36, RZ ;  /* 0x0000003652517824 */ /* 0x040fe200078e02ff */
[----:B------:R1:W5:Y:S01]  /*3580*/  @!P4 LDG.E.U16 R76, desc[UR22][R42.64] ;  /* 0x000000162a4cc981 */ /* 0x000362000c1e1500 */
[C---:B------:R-:W-:Y:S01]  /*3590*/  IMAD R99, R82.reuse, 0x38, RZ ;  /* 0x0000003852637824 */ /* 0x040fe200078e02ff */
[-C--:B------:R-:W-:Y:S01]  /*35a0*/  IADD3 R62, P4, PT, R79, R4.reuse, RZ ;  /* 0x000000044f3e7210 */ /* 0x080fe20007f9e0ff */
[C---:B------:R-:W-:Y:S01]  /*35b0*/  IMAD R65, R82.reuse, 0x1b, RZ ;  /* 0x0000001b52417824 */ /* 0x040fe200078e02ff */
[-C--:B------:R-:W-:Y:S01]  /*35c0*/  LEA.HI.X.SX32 R61, R7, R5.reuse, 0x1, P5 ;  /* 0x00000005073d7211 */ /* 0x080fe200028f0eff */
[C---:B--2---:R-:W-:Y:S01]  /*35d0*/  IMAD R41, R82.reuse, 0x3a, RZ ;  /* 0x0000003a52297824 */ /* 0x044fe200078e02ff */
[----:B------:R-:W-:Y:S01]  /*35e0*/  IADD3 R64, P5, PT, R81, R4, RZ ;  /* 0x0000000451407210 */ /* 0x000fe20007fbe0ff */
[----:B------:R-:W-:Y:S01]  /*35f0*/  IMAD R105, R82, 0x3c, RZ ;  /* 0x0000003c52697824 */ /* 0x000fe200078e02ff */
[----:B------:R-:W-:-:S02]  /*3600*/  LEA.HI.X.SX32 R63, R63, R5, 0x1, P4 ;  /* 0x000000053f3f7211 */ /* 0x000fc400020f0eff */
[-C--:B------:R-:W-:Y:S01]  /*3610*/  IADD3 R66, P4, PT, R99, R4.reuse, RZ ;  /* 0x0000000463427210 */ /* 0x080fe20007f9e0ff */
[C---:B------:R-:W-:Y:S01]  /*3620*/  IMAD R69, R82.reuse, 0x1d, RZ ;  /* 0x0000001d52457824 */ /* 0x040fe200078e02ff */
[-C--:B------:R-:W-:Y:S02]  /*3630*/  LEA.HI.X.SX32 R65, R65, R5.reuse, 0x1, P5 ;  /* 0x0000000541417211 */ /* 0x080fe400028f0eff */
[-C--:B------:R-:W-:Y:S01]  /*3640*/  IADD3 R6, P5, PT, R41, R4.reuse, RZ ;  /* 0x0000000429067210 */ /* 0x080fe20007fbe0ff */
[----:B------:R-:W-:Y:S01]  /*3650*/  IMAD R79, R82, 0x3e, RZ ;  /* 0x0000003e524f7824 */ /* 0x000fe200078e02ff */
[----:B------:R-:W-:Y:S02]  /*3660*/  SHF.R.U32.HI R41, RZ, 0x4, R68 ;  /* 0x00000004ff297819 */ /* 0x000fe40000011644 */
[----:B------:R-:W-:Y:S02]  /*3670*/  LEA.HI.X.SX32 R67, R67, R5, 0x1, P4 ;  /* 0x0000000543437211 */ /* 0x000fe400020f0eff */
[----:B------:R-:W-:-:S02]  /*3680*/  IADD3 R40, P4, PT, R105, R4, RZ ;  /* 0x0000000469287210 */ /* 0x000fc40007f9e0ff */
[-C--:B------:R-:W-:Y:S01]  /*3690*/  LEA.HI.X.SX32 R7, R69, R5.reuse, 0x1, P5 ;  /* 0x0000000545077211 */ /* 0x080fe200028f0eff */
[----:B-1----:R-:W-:Y:S01]  /*36a0*/  IMAD R43, R82, 0x1f, RZ ;  /* 0x0000001f522b7824 */ /* 0x002fe200078e02ff */
[----:B------:R-:W-:Y:S02]  /*36b0*/  LOP3.LUT P5, RZ, R41, 0x1, RZ, 0xc0, !PT ;  /* 0x0000000129ff7812 */ /* 0x000fe400078ac0ff */
[----:B------:R-:W-:Y:S02]  /*36c0*/  LEA.HI.X.SX32 R41, R71, R5, 0x1, P4 ;  /* 0x0000000547297211 */ /* 0x000fe400020f0eff */
[----:B------:R-:W-:Y:S02]  /*36d0*/  IADD3 R42, P4, PT, R79, R4, RZ ;  /* 0x000000044f2a7210 */ /* 0x000fe40007f9e0ff */
[----:B------:R-:W-:Y:S02]  /*36e0*/  SHF.R.U32.HI R69, RZ, 0x3, R68 ;  /* 0x00000003ff457819 */ /* 0x000fe40000011644 */
[----:B------:R-:W-:-:S02]  /*36f0*/  PRMT R70, RZ, 0x7610, R70 ;  /* 0x00007610ff467816 */ /* 0x000fc40000000046 */
[----:B------:R-:W-:Y:S02]  /*3700*/  LEA.HI.X.SX32 R43, R43, R5, 0x1, P4 ;  /* 0x000000052b2b7211 */ /* 0x000fe400020f0eff */
[----:B------:R-:W-:Y:S02]  /*3710*/  LOP3.LUT P4, RZ, R69, 0x1, RZ, 0xc0, !PT ;  /* 0x0000000145ff7812 */ /* 0x000fe4000788c0ff */
[----:B------:R-:W-:Y:S01]  /*3720*/  PRMT R69, RZ, 0x7610, R69 ;  /* 0x00007610ff457816 */ /* 0x000fe20000000045 */
[----:B------:R-:W5:Y:S01]  /*3730*/  @!P2 LDG.E.U16 R70, desc[UR22][R4.64] ;  /* 0x000000160446a981 */ /* 0x000f62000c1e1500 */
[--C-:B------:R-:W-:Y:S02]  /*3740*/  SHF.R.U32.HI R71, RZ, 0x2, R68.reuse ;  /* 0x00000002ff477819 */ /* 0x100fe40000011644 */
[----:B------:R-:W-:Y:S02]  /*3750*/  LOP3.LUT R99, R101, 0x1f, RZ, 0xc0, !PT ;  /* 0x0000001f65637812 */ /* 0x000fe400078ec0ff */
[----:B------:R-:W-:Y:S01]  /*3760*/  SHF.R.U32.HI R68, RZ, 0x1, R68 ;  /* 0x00000001ff447819 */ /* 0x000fe20000011644 */
[----:B------:R-:W5:Y:S01]  /*3770*/  @P6 LDG.E.U16 R69, desc[UR22][R60.64] ;  /* 0x000000163c456981 */ /* 0x000f62000c1e1500 */
[----:B------:R-:W-:-:S02]  /*3780*/  LOP3.LUT P2, RZ, R71, 0x1, RZ, 0xc0, !PT ;  /* 0x0000000147ff7812 */ /* 0x000fc4000784c0ff */
[----:B------:R-:W-:Y:S02]  /*3790*/  PRMT R71, RZ, 0x7610, R71 ;  /* 0x00007610ff477816 */ /* 0x000fe40000000047 */
[----:B------:R-:W-:Y:S01]  /*37a0*/  LOP3.LUT P6, RZ, R68, 0x1, RZ, 0xc0, !PT ;  /* 0x0000000144ff7812 */ /* 0x000fe200078cc0ff */
[----:B------:R-:W-:Y:S01]  /*37b0*/  IMAD R68, R99, R83, RZ ;  /* 0x0000005363447224 */ /* 0x000fe200078e02ff */
[----:B------:R-:W-:Y:S01]  /*37c0*/  PRMT R79, RZ, 0x7610, R79 ;  /* 0x00007610ff4f7816 */ /* 0x000fe2000000004f */
[----:B---3--:R-:W-:Y:S01]  /*37d0*/  IMAD R29, R29, UR5, RZ ;  /* 0x000000051d1d7c24 */ /* 0x008fe2000f8e02ff */
[----:B------:R-:W5:Y:S01]  /*37e0*/  @P1 LDG.E.U16 R71, desc[UR22][R62.64] ;  /* 0x000000163e471981 */ /* 0x000f62000c1e1500 */
[----:B------:R-:W-:Y:S01]  /*37f0*/  IMAD R28, R28, UR5, RZ ;  /* 0x000000051c1c7c24 */ /* 0x000fe2000f8e02ff */
[C---:B------:R-:W-:Y:S01]  /*3800*/  LEA R105, P1, R68.reuse, UR18, 0x1 ;  /* 0x0000001244697c11 */ /* 0x040fe2000f8208ff */
[----:B------:R-:W-:Y:S01]  /*3810*/  IMAD R31, R31, UR5, RZ ;  /* 0x000000051f1f7c24 */ /* 0x000fe2000f8e02ff */
[----:B------:R-:W-:Y:S01]  /*3820*/  PRMT R80, RZ, 0x7610, R80 ;  /* 0x00007610ff507816 */ /* 0x000fe20000000050 */
[----:B------:R1:W5:Y:S01]  /*3830*/  @P4 LDG.E.U16 R79, desc[UR22][R66.64] ;  /* 0x00000016424f4981 */ /* 0x000362000c1e1500 */
[----:B------:R-:W-:Y:S01]  /*3840*/  LEA.HI.X.SX32 R122, R68, UR19, 0x1, P1 ;  /* 0x00000013447a7c11 */ /* 0x000fe200088f0eff */
[----:B------:R-:W-:Y:S01]  /*3850*/  IMAD R35, R35, UR5, RZ ;  /* 0x0000000523237c24 */ /* 0x000fe2000f8e02ff */
[-C--:B------:R-:W-:Y:S01]  /*3860*/  LEA R156, P4, R29, R105.reuse, 0x1 ;  /* 0x000000691d9c7211 */ /* 0x080fe200078808ff */
[----:B------:R-:W-:Y:S01]  /*3870*/  IMAD R33, R33, UR5, RZ ;  /* 0x0000000521217c24 */ /* 0x000fe2000f8e02ff */
[CC--:B------:R-:W-:Y:S01]  /*3880*/  LEA R154, P1, R28.reuse, R105.reuse, 0x1 ;  /* 0x000000691c9a7211 */ /* 0x0c0fe200078208ff */
[----:B------:R2:W5:Y:S01]  /*3890*/  @P5 LDG.E.U16 R80, desc[UR22][R64.64] ;  /* 0x0000001640505981 */ /* 0x000562000c1e1500 */
[-C--:B------:R-:W-:Y:S01]  /*38a0*/  LEA.HI.X.SX32 R81, R29, R122.reuse, 0x1, P4 ;  /* 0x0000007a1d517211 */ /* 0x080fe200020f0eff */
[----:B------:R-:W-:Y:S01]  /*38b0*/  IMAD R37, R37, UR5, RZ ;  /* 0x0000000525257c24 */ /* 0x000fe2000f8e02ff */
[----:B------:R-:W-:Y:S01]  /*38c0*/  LEA.HI.X.SX32 R161, R28, R122, 0x1, P1 ;  /* 0x0000007a1ca17211 */ /* 0x000fe200008f0eff */
[----:B------:R-:W-:Y:S01]  /*38d0*/  IMAD R14, R14, UR5, RZ ;  /* 0x000000050e0e7c24 */ /* 0x000fe2000f8e02ff */
[-C--:B------:R-:W-:Y:S01]  /*38e0*/  LEA R152, P4, R31, R105.reuse, 0x1 ;  /* 0x000000691f987211 */ /* 0x080fe200078808ff */
[----:B------:R-:W-:Y:S01]  /*38f0*/  IMAD R8, R8, UR5, RZ ;  /* 0x0000000508087c24 */ /* 0x000fe2000f8e02ff */
[----:B------:R-:W-:-:S02]  /*3900*/  LEA R148, P1, R35, R105, 0x1 ;  /* 0x0000006923947211 */ /* 0x000fc400078208ff */
[-C--:B------:R-:W-:Y:S01]  /*3910*/  LEA R150, P5, R33, R105.reuse, 0x1 ;  /* 0x0000006921967211 */ /* 0x080fe200078a08ff */
[----:B------:R-:W-:Y:S01]  /*3920*/  IMAD R9, R9, UR5, RZ ;  /* 0x0000000509097c24 */ /* 0x000fe2000f8e02ff */
[-C--:B------:R-:W-:Y:S01]  /*3930*/  LEA.HI.X.SX32 R159, R31, R122.reuse, 0x1, P4 ;  /* 0x0000007a1f9f7211 */ /* 0x080fe200020f0eff */
[----:B------:R-:W-:Y:S01]  /*3940*/  IMAD R20, R20, UR5, RZ ;  /* 0x0000000514147c24 */ /* 0x000fe2000f8e02ff */
[-C--:B------:R-:W-:Y:S01]  /*3950*/  LEA.HI.X.SX32 R155, R35, R122.reuse, 0x1, P1 ;  /* 0x0000007a239b7211 */ /* 0x080fe200008f0eff */
[----:B------:R-:W-:Y:S01]  /*3960*/  IMAD R12, R12, UR5, RZ ;  /* 0x000000050c0c7c24 */ /* 0x000fe2000f8e02ff */
[-C--:B------:R-:W-:Y:S02]  /*3970*/  LEA R146, P4, R37, R105.reuse, 0x1 ;  /* 0x0000006925927211 */ /* 0x080fe400078808ff */
[----:B------:R-:W-:Y:S02]  /*3980*/  LEA.HI.X.SX32 R157, R33, R122, 0x1, P5 ;  /* 0x0000007a219d7211 */ /* 0x000fe400028f0eff */
[----:B-1----:R-:W-:-:S02]  /*3990*/  LEA R66, P1, R14, R105, 0x1 ;  /* 0x000000690e427211 */ /* 0x002fc400078208ff */
[-C--:B------:R-:W-:Y:S01]  /*39a0*/  LEA R68, P5, R8, R105.reuse, 0x1 ;  /* 0x0000006908447211 */ /* 0x080fe200078a08ff */
[----:B------:R-:W-:Y:S01]  /*39b0*/  IMAD R13, R13, UR5, RZ ;  /* 0x000000050d0d7c24 */ /* 0x000fe2000f8e02ff */
[-C--:B------:R-:W-:Y:S01]  /*39c0*/  LEA.HI.X.SX32 R153, R37, R122.reuse, 0x1, P4 ;  /* 0x0000007a25997211 */ /* 0x080fe200020f0eff */
[----:B------:R-:W-:Y:S01]  /*39d0*/  IMAD R22, R22, UR5, RZ ;  /* 0x0000000516167c24 */ /* 0x000fe2000f8e02ff */
[-C--:B------:R-:W-:Y:S01]  /*39e0*/  LEA.HI.X.SX32 R67, R14, R122.reuse, 0x1, P1 ;  /* 0x0000007a0e437211 */ /* 0x080fe200008f0eff */
[----:B------:R-:W-:Y:S01]  /*39f0*/  IMAD R16, R16, UR5, RZ ;  /* 0x0000000510107c24 */ /* 0x000fe2000f8e02ff */
[-C--:B--2---:R-:W-:Y:S02]  /*3a00*/  LEA R64, P4, R9, R105.reuse, 0x1 ;  /* 0x0000006909407211 */ /* 0x084fe400078808ff */
[----:B------:R-:W-:Y:S02]  /*3a10*/  LEA.HI.X.SX32 R151, R8, R122, 0x1, P5 ;  /* 0x0000007a08977211 */ /* 0x000fe400028f0eff */
        /* <DEDUP_REMOVED lines=30> */
[-C--:B------:R-:W-:Y:S02]  /*3c00*/  LEA.HI.X.SX32 R137, R21, R122.reuse, 0x1, P4 ;  /* 0x0000007a15897211 */ /* 0x080fe400020f0eff */
        /* <DEDUP_REMOVED lines=10> */
[-C--:B------:R-:W-:Y:S02]  /*3cb0*/  LEA.HI.X.SX32 R129, R34, R122.reuse, 0x1, P5 ;  /* 0x0000007a22817211 */ /* 0x080fe400028f0eff */
[-C--:B------:R-:W-:Y:S02]  /*3cc0*/  LEA R30, P1, R15, R105.reuse, 0x1 ;  /* 0x000000690f1e7211 */ /* 0x080fe400078208ff */
[----:B------:R-:W-:Y:S01]  /*3cd0*/  LEA R119, P5, R11, R105, 0x1 ;  /* 0x000000690b777211 */ /* 0x000fe200078a08ff */
[----:B------:R-:W-:Y:S01]  /*3ce0*/  IMAD R27, R27, UR5, RZ ;  /* 0x000000051b1b7c24 */ /* 0x000fe2000f8e02ff */
[-C--:B------:R-:W-:Y:S01]  /*3cf0*/  LEA.HI.X.SX32 R31, R15, R122.reuse, 0x1, P1 ;  /* 0x0000007a0f1f7211 */ /* 0x080fe200008f0eff */
[----:B------:R-:W-:Y:S01]  /*3d00*/  VIADD R100, R2, 0x1f ;  /* 0x0000001f02647836 */ /* 0x000fe20000000000 */
[----:B------:R-:W-:-:S02]  /*3d10*/  LEA.HI.X.SX32 R33, R11, R122, 0x1, P5 ;  /* 0x0000007a0b217211 */ /* 0x000fc400028f0eff */
[-C--:B------:R-:W-:Y:S02]  /*3d20*/  LEA R24, P1, R23, R105.reuse, 0x1 ;  /* 0x0000006917187211 */ /* 0x080fe400078208ff */
[-C--:B------:R-:W-:Y:S02]  /*3d30*/  LEA R26, P5, R19, R105.reuse, 0x1 ;  /* 0x00000069131a7211 */ /* 0x080fe400078a08ff */
[-C--:B------:R-:W-:Y:S02]  /*3d40*/  LEA.HI.X.SX32 R25, R23, R122.reuse, 0x1, P1 ;  /* 0x0000007a17197211 */ /* 0x080fe400008f0eff */
[----:B------:R-:W-:Y:S02]  /*3d50*/  LEA.HI.X.SX32 R117, R19, R122, 0x1, P5 ;  /* 0x0000007a13757211 */ /* 0x000fe400028f0eff */
[----:B------:R-:W-:Y:S02]  /*3d60*/  LEA R20, P1, R27, R105, 0x1 ;  /* 0x000000691b147211 */ /* 0x000fe400078208ff */
[----:B------:R-:W-:-:S02]  /*3d70*/  ISETP.GT.AND P5, PT, R100, 0x1f, PT ;  /* 0x0000001f6400780c */ /* 0x000fc40003fa4270 */
[----:B------:R-:W-:Y:S02]  /*3d80*/  LEA.HI.X.SX32 R21, R27, R122, 0x1, P1 ;  /* 0x0000007a1b157211 */ /* 0x000fe400008f0eff */
[----:B------:R-:W-:Y:S02]  /*3d90*/  ISETP.LT.AND P1, PT, R99, R2, P5 ;  /* 0x000000026300720c */ /* 0x000fe40002f21270 */
[----:B------:R-:W-:Y:S02]  /*3da0*/  PRMT R106, RZ, 0x7610, R106 ;  /* 0x00007610ff6a7816 */ /* 0x000fe4000000006a */
[----:B------:R-:W-:Y:S02]  /*3db0*/  PRMT R19, RZ, 0x7610, R19 ;  /* 0x00007610ff137816 */ /* 0x000fe40000000013 */
[----:B------:R-:W-:Y:S02]  /*3dc0*/  PRMT R2, RZ, 0x7610, R2 ;  /* 0x00007610ff027816 */ /* 0x000fe40000000002 */
[----:B------:R0:W5:Y:S04]  /*3dd0*/  @P2 LDG.E.U16 R106, desc[UR22][R6.64] ;  /* 0x00000016066a2981 */ /* 0x000168000c1e1500 */
[----:B------:R0:W5:Y:S04]  /*3de0*/  @P6 LDG.E.U16 R19, desc[UR22][R40.64] ;  /* 0x0000001628136981 */ /* 0x000168000c1e1500 */
[----:B------:R0:W5:Y:S01]  /*3df0*/  @!P0 LDG.E.U16 R2, desc[UR22][R42.64] ;  /* 0x000000162a028981 */ /* 0x000162000c1e1500 */
[----:B------:R-:W-:-:S02]  /*3e00*/  IMAD R10, R10, UR5, RZ ;  /* 0x000000050a0a7c24 */ /* 0x000fc4000f8e02ff */
[----:B------:R-:W-:-:S03]  /*3e10*/  IMAD R18, R18, UR5, RZ ;  /* 0x0000000512127c24 */ /* 0x000fc6000f8e02ff */
[----:B------:R-:W-:Y:S01]  /*3e20*/  LEA R121, P4, R10, R105, 0x1 ;  /* 0x000000690a797211 */ /* 0x000fe200078808ff */
[----:B------:R-:W-:Y:S02]  /*3e30*/  IMAD R32, R32, UR5, RZ ;  /* 0x0000000520207c24 */ /* 0x000fe4000f8e02ff */
[----:B------:R-:W-:Y:S01]  /*3e40*/  IMAD R39, R39, UR5, RZ ;  /* 0x0000000527277c24 */ /* 0x000fe2000f8e02ff */
[----:B------:R-:W-:Y:S01]  /*3e50*/  LEA.HI.X.SX32 R35, R10, R122, 0x1, P4 ;  /* 0x0000007a0a237211 */ /* 0x000fe200020f0eff */
[----:B------:R-:W-:-:S04]  /*3e60*/  @!UP1 UIADD3 UR4, UPT, UPT, -UR4, 0x100000, URZ ;  /* 0x0010000004049890 */ /* 0x000fc8000fffe1ff */
[----:B------:R-:W-:Y:S02]  /*3e70*/  @!UP1 USHF.L.U32 UR5, UR4, 0xb, URZ ;  /* 0x0000000b04059899 */ /* 0x000fe400080006ff */
[----:B------:R-:W-:Y:S01]  /*3e80*/  @!UP1 USHF.L.U32 UR4, UR4, 0x1, URZ ;  /* 0x0000000104049899 */ /* 0x000fe200080006ff */
[----:B------:R-:W-:Y:S01]  /*3e90*/  LEA R28, P4, R18, R105, 0x1 ;  /* 0x00000069121c7211 */ /* 0x000fe200078808ff */
[----:B------:R-:W-:-:S03]  /*3ea0*/  VOTEU.ALL UP1, P3 ;  /* 0x0000000000ff7886 */ /* 0x000fc60001820000 */
[----:B------:R-:W-:Y:S02]  /*3eb0*/  LEA.HI.X.SX32 R29, R18, R122, 0x1, P4 ;  /* 0x0000007a121d7211 */ /* 0x000fe400020f0eff */
[----:B------:R-:W-:-:S04]  /*3ec0*/  LEA R22, P4, R32, R105, 0x1 ;  /* 0x0000006920167211 */ /* 0x000fc800078808ff */
[----:B------:R-:W-:Y:S01]  /*3ed0*/  LEA.HI.X.SX32 R23, R32, R122, 0x1, P4 ;  /* 0x0000007a20177211 */ /* 0x000fe200020f0eff */
[----:B------:R0:W1:Y:S01]  /*3ee0*/  @!UP1 SYNCS.EXCH.64 URZ, [UR11+0x4008], UR4 ;  /* 0x004008040bff95b2 */ /* 0x0000620008000100 */
[----:B------:R-:W-:-:S04]  /*3ef0*/  LEA R105, P4, R39, R105, 0x1 ;  /* 0x0000006927697211 */ /* 0x000fc800078808ff */
[----:B------:R-:W-:Y:S01]  /*3f00*/  LEA.HI.X.SX32 R122, R39, R122, 0x1, P4 ;  /* 0x0000007a277a7211 */ /* 0x000fe200020f0eff */
[----:B0-----:R-:W-:Y:S08]  /*3f10*/  @!P5 BRA `(.L_x_6) ;  /* 0x000000000044d947 */ /* 0x001ff00003800000 */
[----:B-----5:R-:W-:Y:S02]  /*3f20*/  PRMT R4, R70, 0x5410, R45 ;  /* 0x0000541046047816 */ /* 0x020fe4000000002d */
[----:B------:R-:W-:Y:S02]  /*3f30*/  PRMT R5, R46, 0x5410, R73 ;  /* 0x000054102e057816 */ /* 0x000fe40000000049 */
[----:B------:R-:W-:Y:S02]  /*3f40*/  PRMT R6, R50, 0x5410, R51 ;  /* 0x0000541032067816 */ /* 0x000fe40000000033 */
[----:B------:R-:W-:Y:S02]  /*3f50*/  PRMT R7, R72, 0x5410, R75 ;  /* 0x0000541048077816 */ /* 0x000fe4000000004b */
[----:B------:R-:W-:Y:S02]  /*3f60*/  PRMT R8, R56, 0x5410, R59 ;  /* 0x0000541038087816 */ /* 0x000fe4000000003b */
[----:B------:R-:W-:-:S02]  /*3f70*/  PRMT R9, R53, 0x5410, R58 ;  /* 0x0000541035097816 */ /* 0x000fc4000000003a */
[----:B------:R-:W-:Y:S02]  /*3f80*/  PRMT R10, R74, 0x5410, R77 ;  /* 0x000054104a0a7816 */ /* 0x000fe4000000004d */
        /* <DEDUP_REMOVED lines=8> */
[----:B------:R-:W-:-:S04]  /*4010*/  PRMT R19, R19, 0x5410, R2 ;  /* 0x0000541013137816 */ /* 0x000fc80000000002 */
[----:B------:R0:W-:Y:S03]  /*4020*/  STTM.x16 tmem[UR12+0x80], R4 ;  /* 0x00008004000079ed */ /* 0x0001e6000824000c */
.L_x_6:
[----:B------:R-:W2:Y:S01]  /*4030*/  FENCE.VIEW.ASYNC.T ;  /* 0x00000000000073c6 */ /* 0x000ea20000000200 */
[----:B0-----:R-:W-:Y:S01]  /*4040*/  PRMT R4, RZ, 0x7610, R4 ;  /* 0x00007610ff047816 */ /* 0x001fe20000000004 */
[----:B-----5:R-:W-:Y:S01]  /*4050*/  IMAD.MOV.U32 R80, RZ, RZ, R156 ;  /* 0x000000ffff507224 */ /* 0x020fe200078e009c */
[----:B-12---:R-:W-:Y:S01]  /*4060*/  BAR.SYNC.DEFER_BLOCKING 0x0 ;  /* 0x0000000000007b1d */ /* 0x006fe20000010000 */
[----:B------:R-:W-:Y:S01]  /*4070*/  PRMT R6, RZ, 0x7610, R6 ;  /* 0x00007610ff067816 */ /* 0x000fe20000000006 */
[----:B------:R-:W-:Y:S01]  /*4080*/  IMAD.MOV.U32 R76, RZ, RZ, R152 ;  /* 0x000000ffff4c7224 */ /* 0x000fe200078e0098 */
        /* <DEDUP_REMOVED lines=60> */
[----:B------:R-:W2:Y:S01]  /*4450*/  @P1 LDG.E.U16 R4, desc[UR22][R80.64] ;  /* 0x0000001650041981 */ /* 0x000ea2000c1e1500 */
[----:B------:R-:W-:Y:S01]  /*4460*/  IMAD.MOV.U32 R43, RZ, RZ, R133 ;  /* 0x000000ffff2b7224 */ /* 0x000fe200078e0085 */
[----:B------:R-:W0:Y:S01]  /*4470*/  LDCU UR4, c[0x0][0x3a0] ;  /* 0x00007400ff0477ac */ /* 0x000e220008000800 */
[----:B------:R-:W-:Y:S01]  /*4480*/  IMAD.MOV.U32 R38, RZ, RZ, R124 ;  /* 0x000000ffff267224 */ /* 0x000fe200078e007c */
[----:B------:R-:W3:Y:S01]  /*4490*/  @P1 LDG.E.U16 R6, desc[UR22][R76.64] ;  /* 0x000000164c061981 */ /* 0x000ee2000c1e1500 */
[----:B------:R-:W-:-:S02]  /*44a0*/  IMAD.MOV.U32 R39, RZ, RZ, R129 ;  /* 0x000000ffff277224 */ /* 0x000fc400078e0081 */
[----:B------:R-:W-:Y:S01]  /*44b0*/  IMAD.MOV.U32 R34, RZ, RZ, R121 ;  /* 0x000000ffff227224 */ /* 0x000fe200078e0079 */
[----:B------:R-:W4:Y:S01]  /*44c0*/  @P1 LDG.E.U16 R8, desc[UR22][R72.64] ;  /* 0x0000001648081981 */ /* 0x000f22000c1e1500 */
[----:B------:R-:W-:Y:S02]  /*44d0*/  IMAD.MOV.U32 R27, RZ, RZ, R117 ;  /* 0x000000ffff1b7224 */ /* 0x000fe400078e0075 */
[----:B------:R-:W-:Y:S01]  /*44e0*/  IMAD.MOV.U32 R2, RZ, RZ, R105 ;  /* 0x000000ffff027224 */ /* 0x000fe200078e0069 */
[----:B------:R-:W4:Y:S01]  /*44f0*/  @P1 LDG.E.U16 R10, desc[UR22][R68.64] ;  /* 0x00000016440a1981 */ /* 0x000f22000c1e1500 */
[----:B------:R-:W-:-:S03]  /*4500*/  IMAD.MOV.U32 R3, RZ, RZ, R122 ;  /* 0x000000ffff037224 */ /* 0x000fc600078e007a */
[----:B------:R-:W4:Y:S04]  /*4510*/  @P1 LDG.E.U16 R12, desc[UR22][R64.64] ;  /* 0x00000016400c1981 */ /* 0x000f28000c1e1500 */
        /* <DEDUP_REMOVED lines=26> */
[----:B------:R-:W4:Y:S01]  /*46c0*/  @P1 LDG.E.U16 R127, desc[UR22][R2.64] ;  /* 0x00000016027f1981 */ /* 0x000f22000c1e1500 */
[----:B------:R-:W-:-:S02]  /*46d0*/  SHF.R.S32.HI R117, RZ, 0x6, R101 ;  /* 0x00000006ff757819 */ /* 0x000fc40000011465 */
[----:B------:R-:W-:Y:S02]  /*46e0*/  SHF.R.S32.HI R122, RZ, 0x1f, R103 ;  /* 0x0000001fff7a7819 */ /* 0x000fe40000011467 */
[----:B------:R-:W-:Y:S01]  /*46f0*/  SGXT R117, R117, 0x1 ;  /* 0x000000017575781a */ /* 0x000fe20000000200 */
[----:B------:R-:W-:Y:S01]  /*4700*/  IMAD.SHL.U32 R105, R82, 0x20, RZ ;  /* 0x0000002052697824 */ /* 0x000fe200078e00ff */
[----:B------:R-:W-:Y:S01]  /*4710*/  SHF.L.U64.HI R103, R103, 0x1, R122 ;  /* 0x0000000167677819 */ /* 0x000fe2000001027a */
[----:B------:R-:W-:Y:S01]  /*4720*/  IMAD.SHL.U32 R101, R101, 0x2, RZ ;  /* 0x0000000265657824 */ /* 0x000fe200078e00ff */
[----:B------:R-:W-:Y:S01]  /*4730*/  LOP3.LUT R122, R117, 0x90, RZ, 0xc0, !PT ;  /* 0x00000090757a7812 */ /* 0x000fe200078ec0ff */
[----:B------:R-:W-:-:S03]  /*4740*/  IMAD.WIDE R102, R105, 0x2, R102 ;  /* 0x0000000269667825 */ /* 0x000fc600078e0266 */
[----:B------:R-:W-:Y:S01]  /*4750*/  LOP3.LUT R101, R122, 0x7e, R101, 0x78, !PT ;  /* 0x0000007e7a657812 */ /* 0x000fe200078e7865 */
[----:B0-----:R-:W-:Y:S01]  /*4760*/  UIADD3 UR5, UPT, UPT, UR4, 0x1f, URZ ;  /* 0x0000001f04057890 */ /* 0x001fe2000fffe0ff */
[----:B------:R-:W-:Y:S02]  /*4770*/  IADD3 R151, P1, PT, R102, UR16, RZ ;  /* 0x0000001066977c10 */ /* 0x000fe4000ff3e0ff */
[----:B------:R-:W-:Y:S01]  /*4780*/  LOP3.LUT R102, R101, 0x20, RZ, 0x3c, !PT ;  /* 0x0000002065667812 */ /* 0x000fe200078e3cff */
[----:B------:R-:W-:-:S04]  /*4790*/  USHF.R.S32.HI UR4, URZ, 0x1f, UR5 ;  /* 0x0000001fff047899 */ /* 0x000fc80008011405 */
[----:B------:R-:W-:Y:S01]  /*47a0*/  ULEA.HI UR4, UR4, UR5, URZ, 0x5 ;  /* 0x0000000504047291 */ /* 0x000fe2000f8f28ff */
[----:B------:R-:W-:-:S03]  /*47b0*/  ISETP.NE.U32.AND P0, PT, R104, RZ, PT ;  /* 0x000000ff6800720c */ /* 0x000fc60003f05070 */
[----:B------:R-:W-:Y:S01]  /*47c0*/  USHF.R.S32.HI UR4, URZ, 0x5, UR4 ;  /* 0x00000005ff047899 */ /* 0x000fe20008011404 */
[----:B------:R-:W-:Y:S02]  /*47d0*/  IADD3.X R153, PT, PT, R103, UR17, RZ, P1, !PT ;  /* 0x0000001167997c10 */ /* 0x000fe40008ffe4ff */
[----:B------:R-:W-:Y:S01]  /*47e0*/  ISETP.LT.OR P1, PT, R100, 0x20, P0 ;  /* 0x000000206400780c */ /* 0x000fe20000721670 */
[----:B------:R-:W-:-:S04]  /*47f0*/  UISETP.LT.AND UP1, UPT, UR4, 0x1, UPT ;  /* 0x000000010400788c */ /* 0x000fc8000bf21270 */
[----:B------:R-:W-:Y:S01]  /*4800*/  USEL UR4, UR4, 0x1, !UP1 ;  /* 0x0000000104047887 */ /* 0x000fe2000c800000 */
[----:B------:R-:W-:Y:S01]  /*4810*/  IMAD.SHL.U32 R121, R83, 0x20, RZ ;  /* 0x0000002053797824 */ /* 0x000fe200078e00ff */
[----:B------:R-:W-:Y:S02]  /*4820*/  SHF.R.S32.HI R83, RZ, 0x1f, R82 ;  /* 0x0000001fff537819 */ /* 0x000fe40000011452 */
[----:B------:R-:W-:Y:S01]  /*4830*/  UIADD3 UR9, UPT, UPT, UR4, -0x1, URZ ;  /* 0xffffffff04097890 */ /* 0x000fe2000fffe0ff */
[C---:B------:R-:W-:Y:S02]  /*4840*/  IMAD R119, R82.reuse, 0xf, RZ ;  /* 0x0000000f52777824 */ /* 0x040fe400078e02ff */
[C---:B------:R-:W-:Y:S02]  /*4850*/  IMAD R117, R82.reuse, 0x11, RZ ;  /* 0x0000001152757824 */ /* 0x040fe400078e02ff */
[----:B------:R-:W-:Y:S01]  /*4860*/  IMAD R104, R82, 0x1d, RZ ;  /* 0x0000001d52687824 */ /* 0x000fe200078e02ff */
[----:B------:R-:W-:-:S02]  /*4870*/  UISETP.NE.U32.AND UP1, UPT, UR9, URZ, UPT ;  /* 0x000000ff0900728c */ /* 0x000fc4000bf25070 */
[----:B------:R-:W-:Y:S01]  /*4880*/  UIADD3 UR13, UPT, UPT, UR10, 0x80, URZ ;  /* 0x000000800a0d7890 */ /* 0x000fe2000fffe0ff */
[C---:B------:R-:W-:Y:S01]  /*4890*/  IMAD R103, R82.reuse, 0x1e, RZ ;  /* 0x0000001e52677824 */ /* 0x040fe200078e02ff */
[----:B------:R-:W-:Y:S02]  /*48a0*/  SHF.L.U64.HI R83, R82, 0x1, R83 ;  /* 0x0000000152537819 */ /* 0x000fe40000010253 */
[----:B------:R-:W-:Y:S02]  /*48b0*/  SHF.R.S32.HI R124, RZ, 0x1f, R89 ;  /* 0x0000001fff7c7819 */ /* 0x000fe40000011459 */
[----:B------:R-:W-:Y:S02]  /*48c0*/  SHF.R.S32.HI R126, RZ, 0x1f, R97 ;  /* 0x0000001fff7e7819 */ /* 0x000fe40000011461 */
[----:B------:R-:W-:Y:S02]  /*48d0*/  SHF.R.S32.HI R128, RZ, 0x1f, R91 ;  /* 0x0000001fff807819 */ /* 0x000fe4000001145b */
[----:B------:R-:W-:-:S02]  /*48e0*/  SHF.R.S32.HI R129, RZ, 0x1f, R86 ;  /* 0x0000001fff817819 */ /* 0x000fc40000011456 */
[----:B------:R-:W-:Y:S02]  /*48f0*/  SHF.R.S32.HI R133, RZ, 0x1f, R96 ;  /* 0x0000001fff857819 */ /* 0x000fe40000011460 */
[----:B------:R-:W-:Y:S02]  /*4900*/  SHF.R.S32.HI R134, RZ, 0x1f, R119 ;  /* 0x0000001fff867819 */ /* 0x000fe40000011477 */
[----:B------:R-:W-:Y:S01]  /*4910*/  SHF.R.S32.HI R136, RZ, 0x1f, R117 ;  /* 0x0000001fff887819 */ /* 0x000fe20000011475 */
[----:B--2---:R-:W-:Y:S04]  /*4920*/  STS.U16 [R101+UR11], R4 ;  /* 0x0000000465007988 */ /* 0x004fe8000800040b */
[----:B---3--:R-:W-:Y:S04]  /*4930*/  STS.U16 [R101+UR11+0x200], R6 ;  /* 0x0002000665007988 */ /* 0x008fe8000800040b */
[----:B----4-:R-:W-:Y:S04]  /*4940*/  STS.U16 [R101+UR11+0x400], R8 ;  /* 0x0004000865007988 */ /* 0x010fe8000800040b */
[----:B------:R-:W-:Y:S04]  /*4950*/  STS.U16 [R101+UR11+0x600], R10 ;  /* 0x0006000a65007988 */ /* 0x000fe8000800040b */
        /* <DEDUP_REMOVED lines=10> */
[----:B------:R0:W-:Y:S04]  /*4a00*/  STS.U16 [R101+UR11+0x1c00], R118 ;  /* 0x001c007665007988 */ /* 0x0001e8000800040b */
        /* <DEDUP_REMOVED lines=16> */
[----:B------:R2:W-:Y:S01]  /*4b10*/  STS.U16 [R102+UR11+0x1f00], R127 ;  /* 0x001f007f66007988 */ /* 0x0005e2000800040b */
[----:B------:R3:W-:Y:S06]  /*4b20*/  MEMBAR.ALL.CTA ;  /* 0x0000000000007992 */ /* 0x0007ec0000008000 */
[----:B---3--:R-:W3:Y:S01]  /*4b30*/  FENCE.VIEW.ASYNC.S ;  /* 0x00000000000073c6 */ /* 0x008ee20000000000 */
[----:B0-----:R-:W-:-:S02]  /*4b40*/  IMAD.SHL.U32 R118, R82, 0x10, RZ ;  /* 0x0000001052767824 */ /* 0x001fc400078e00ff */
[C---:B------:R-:W-:Y:S02]  /*4b50*/  IMAD R116, R82.reuse, 0x12, RZ ;  /* 0x0000001252747824 */ /* 0x040fe400078e02ff */
[C---:B-1----:R-:W-:Y:S02]  /*4b60*/  IMAD R115, R82.reuse, 0x13, RZ ;  /* 0x0000001352737824 */ /* 0x042fe400078e02ff */
[C---:B------:R-:W-:Y:S02]  /*4b70*/  IMAD R114, R82.reuse, 0x14, RZ ;  /* 0x0000001452727824 */ /* 0x040fe400078e02ff */
[C---:B------:R-:W-:Y:S02]  /*4b80*/  IMAD R113, R82.reuse, 0x15, RZ ;  /* 0x0000001552717824 */ /* 0x040fe400078e02ff */
[C---:B------:R-:W-:Y:S02]  /*4b90*/  IMAD R112, R82.reuse, 0x16, RZ ;  /* 0x0000001652707824 */ /* 0x040fe400078e02ff */
[----:B------:R-:W-:-:S02]  /*4ba0*/  IMAD R111, R82, 0x17, RZ ;  /* 0x00000017526f7824 */ /* 0x000fc400078e02ff */
[C---:B------:R-:W-:Y:S02]  /*4bb0*/  IMAD R110, R82.reuse, 0x18, RZ ;  /* 0x00000018526e7824 */ /* 0x040fe400078e02ff */
[C---:B------:R-:W-:Y:S02]  /*4bc0*/  IMAD R109, R82.reuse, 0x19, RZ ;  /* 0x00000019526d7824 */ /* 0x040fe400078e02ff */
[C---:B------:R-:W-:Y:S02]  /*4bd0*/  IMAD R108, R82.reuse, 0x1a, RZ ;  /* 0x0000001a526c7824 */ /* 0x040fe400078e02ff */
[C---:B------:R-:W-:Y:S02]  /*4be0*/  IMAD R107, R82.reuse, 0x1b, RZ ;  /* 0x0000001b526b7824 */ /* 0x040fe400078e02ff */
[C---:B------:R-:W-:Y:S01]  /*4bf0*/  IMAD R106, R82.reuse, 0x1c, RZ ;  /* 0x0000001c526a7824 */ /* 0x040fe200078e02ff */
[----:B------:R-:W-:Y:S01]  /*4c00*/  SHF.R.S32.HI R5, RZ, 0x1f, R88 ;  /* 0x0000001fff057819 */ /* 0x000fe20000011458 */
[----:B------:R-:W-:Y:S01]  /*4c10*/  IMAD R82, R82, 0x1f, RZ ;  /* 0x0000001f52527824 */ /* 0x000fe200078e02ff */
[----:B------:R-:W-:-:S02]  /*4c20*/  SHF.R.S32.HI R7, RZ, 0x1f, R94 ;  /* 0x0000001fff077819 */ /* 0x000fc4000001145e */
[----:B------:R-:W-:Y:S02]  /*4c30*/  SHF.R.S32.HI R4, RZ, 0x1f, R87 ;  /* 0x0000001fff047819 */ /* 0x000fe40000011457 */
[----:B------:R-:W-:Y:S02]  /*4c40*/  SHF.R.S32.HI R6, RZ, 0x1f, R93 ;  /* 0x0000001fff067819 */ /* 0x000fe4000001145d */
[----:B--2---:R-:W-:Y:S02]  /*4c50*/  SHF.R.S32.HI R127, RZ, 0x1f, R90 ;  /* 0x0000001fff7f7819 */ /* 0x004fe4000001145a */
[----:B------:R-:W-:Y:S02]  /*4c60*/  SHF.R.S32.HI R9, RZ, 0x1f, R92 ;  /* 0x0000001fff097819 */ /* 0x000fe4000001145c */
[----:B------:R-:W-:Y:S02]  /*4c70*/  SHF.R.S32.HI R8, RZ, 0x1f, R95 ;  /* 0x0000001fff087819 */ /* 0x000fe4000001145f */
[----:B------:R-:W-:-:S02]  /*4c80*/  SHF.R.S32.HI R11, RZ, 0x1f, R98 ;  /* 0x0000001fff0b7819 */ /* 0x000fc40000011462 */
[----:B------:R-:W-:Y:S02]  /*4c90*/  SHF.R.S32.HI R135, RZ, 0x1f, R118 ;  /* 0x0000001fff877819 */ /* 0x000fe40000011476 */
[----:B------:R-:W-:Y:S02]  /*4ca0*/  SHF.R.S32.HI R137, RZ, 0x1f, R116 ;  /* 0x0000001fff897819 */ /* 0x000fe40000011474 */
[----:B------:R-:W-:Y:S02]  /*4cb0*/  SHF.R.S32.HI R138, RZ, 0x1f, R115 ;  /* 0x0000001fff8a7819 */ /* 0x000fe40000011473 */
        /* <DEDUP_REMOVED lines=9> */
[----:B------:R-:W-:Y:S01]  /*4d50*/  SHF.R.S32.HI R13, RZ, 0x1f, R104 ;  /* 0x0000001fff0d7819 */ /* 0x000fe20000011468 */
[----:B---3--:R-:W-:Y:S06]  /*4d60*/  BAR.SYNC.DEFER_BLOCKING 0x0 ;  /* 0x0000000000007b1d */ /* 0x008fec0000010000 */
[----:B------:R-:W-:Y:S05]  /*4d70*/  @P1 BRA `(.L_x_7) ;  /* 0x00000000004c1947 */ /* 0x000fea0003800000 */
[----:B------:R-:W-:Y:S01]  /*4d80*/  USHF.R.U32.HI UR6, URZ, 0x4, UR11 ;  /* 0x00000004ff067899 */ /* 0x000fe2000801160b */
[----:B------:R-:W-:Y:S01]  /*4d90*/  UMOV UR14, 0xfffffffe ;  /* 0xfffffffe000e7882 */ /* 0x000fe20000000000 */
[----:B------:R-:W-:Y:S02]  /*4da0*/  UMOV UR15, 0x7fffbfdf ;  /* 0x7fffbfdf000f7882 */ /* 0x000fe40000000000 */
[----:B------:R-:W-:Y:S01]  /*4db0*/  USGXT.U32 UR6, UR6, 0xe ;  /* 0x0000000e0606789a */ /* 0x000fe20008000000 */
[----:B------:R-:W-:Y:S01]  /*4dc0*/  UMOV UR7, URZ ;  /* 0x000000ff00077c82 */ /* 0x000fe20008000000 */
[----:B------:R-:W-:Y:S02]  /*4dd0*/  UIADD3 UR16, UPT, UPT, UR10, 0x88, URZ ;  /* 0x000000880a107890 */ /* 0x000fe4000fffe0ff */
[----:B------:R-:W-:Y:S01]  /*4de0*/  UIADD3.64 UR14, UPT, UPT, UR6, -UR14, URZ ;  /* 0x8000000e060e7297 */ /* 0x000fe2000fffe0ff */
[----:B------:R-:W-:Y:S01]  /*4df0*/  UMOV UR18, 0x0 ;  /* 0x0000000000127882 */ /* 0x000fe20000000000 */
[----:B------:R-:W-:Y:S01]  /*4e00*/  UMOV UR19, 0x8200010 ;  /* 0x0820001000137882 */ /* 0x000fe20000000000 */
[----:B------:R-:W-:Y:S01]  /*4e10*/  UMOV UR4, UR8 ;  /* 0x0000000800047c82 */ /* 0x000fe20008000000 */
[----:B------:R-:W-:Y:S01]  /*4e20*/  UMOV UR5, URZ ;  /* 0x000000ff00057c82 */ /* 0x000fe20008000000 */
[----:B------:R-:W-:Y:S01]  /*4e30*/  UMOV UR7, 0x80004020 ;  /* 0x8000402000077882 */ /* 0x000fe20000000000 */
[----:B------:R-:W-:Y:S01]  /*4e40*/  UMOV UR20, 0x0 ;  /* 0x0000000000147882 */ /* 0x000fe20000000000 */
[----:B------:R-:W-:Y:S01]  /*4e50*/  UMOV UR21, 0x8200010 ;  /* 0x0820001000157882 */ /* 0x000fe20000000000 */
[----:B------:R-:W-:Y:S01]  /*4e60*/  UMOV UR4, UR4 ;  /* 0x0000000400047c82 */ /* 0x000fe20008000000 */
[----:B------:R0:W-:Y:S01]  /*4e70*/  UTCHMMA tmem[UR13], gdesc[UR6], tmem[UR10], tmem[UR18], idesc[UR19], !UPT ;  /* 0x00ff12060d0079ea */ /* 0x0001e2000f80000a */
[----:B------:R0:W-:Y:S01]  /*4e80*/  UTCHMMA tmem[UR16], gdesc[UR14], tmem[UR10], tmem[UR20], idesc[UR21], UPT ;  /* 0x00ff140e100079ea */ /* 0x0001e2000b80000a */
[----:B------:R0:W-:Y:S01]  /*4e90*/  UTCBAR [UR4], URZ ;  /* 0x000000ff040073e9 */ /* 0x0001e200080000ff */
[----:B------:R-:W-:Y:S01]  /*4ea0*/  NOP ;  /* 0x0000000000007918 */ /* 0x000fe20000000000 */
.L_x_7:
[----:B------:R-:W-:Y:S01]  /*4eb0*/  SHF.R.S32.HI R10, RZ, 0x1f, R103 ;  /* 0x0000001fff0a7819 */ /* 0x000fe20000011467 */
[----:B0-----:R-:W-:Y:S01]  /*4ec0*/  UMOV UR4, URZ ;  /* 0x000000ff00047c82 */ /* 0x001fe20008000000 */
[----:B------:R-:W-:Y:S01]  /*4ed0*/  SHF.R.S32.HI R15, RZ, 0x1f, R82 ;  /* 0x0000001fff0f7819 */ /* 0x000fe20000011452 */
[----:B------:R-:W-:Y:S06]  /*4ee0*/  BRA.U !UP1, `(.L_x_8) ;  /* 0x0000001909087547 */ /* 0x000fec000b800000 */
[----:B------:R-:W-:Y:S01]  /*4ef0*/  UIADD3 UR5, UPT, UPT, UR11, 0x2000, URZ ;  /* 0x000020000b057890 */ /* 0x000fe2000fffe0ff */
[----:B------:R-:W-:Y:S01]  /*4f00*/  SHF.L.U64.HI R120, R88, 0x1, R5 ;  /* 0x0000000158787819 */ /* 0x000fe20000010205 */
[----:B------:R-:W-:Y:S01]  /*4f10*/  UMOV UR14, 0xfffffffe ;  /* 0xfffffffe000e7882 */ /* 0x000fe20000000000 */
[----:B------:R-:W-:Y:S01]  /*4f20*/  SHF.L.U64.HI R122, R94, 0x1, R7 ;  /* 0x000000015e7a7819 */ /* 0x000fe20000010207 */
[----:B------:R-:W-:Y:S01]  /*4f30*/  USHF.R.U32.HI UR5, URZ, 0x4, UR5 ;  /* 0x00000004ff057899 */ /* 0x000fe20008011605 */
[----:B------:R-:W-:Y:S01]  /*4f40*/  SHF.L.U64.HI R123, R87, 0x1, R4 ;  /* 0x00000001577b7819 */ /* 0x000fe20000010204 */
[----:B------:R-:W-:Y:S01]  /*4f50*/  UMOV UR15, 0x7fffbfdf ;  /* 0x7fffbfdf000f7882 */ /* 0x000fe20000000000 */
[----:B------:R-:W-:Y:S01]  /*4f60*/  SHF.L.U64.HI R124, R89, 0x1, R124 ;  /* 0x00000001597c7819 */ /* 0x000fe2000001027c */
[----:B------:R-:W-:Y:S01]  /*4f70*/  USGXT.U32 UR6, UR5, 0xe ;  /* 0x0000000e0506789a */ /* 0x000fe20008000000 */
[----:B------:R-:W-:Y:S01]  /*4f80*/  SHF.L.U64.HI R125, R93, 0x1, R6 ;  /* 0x000000015d7d7819 */ /* 0x000fe20000010206 */
[----:B------:R-:W-:Y:S01]  /*4f90*/  UMOV UR7, URZ ;  /* 0x000000ff00077c82 */ /* 0x000fe20008000000 */
[----:B------:R-:W-:Y:S01]  /*4fa0*/  SHF.L.U64.HI R126, R97, 0x1, R126 ;  /* 0x00000001617e7819 */ /* 0x000fe2000001027e */
[----:B------:R-:W-:Y:S01]  /*4fb0*/  UIADD3.64 UR14, UPT, UPT, UR6, -UR14, URZ ;  /* 0x8000000e060e7297 */ /* 0x000fe2000fffe0ff */
[----:B------:R-:W-:Y:S01]  /*4fc0*/  SHF.L.U64.HI R127, R90, 0x1, R127 ;  /* 0x000000015a7f7819 */ /* 0x000fe2000001027f */
[----:B------:R-:W-:Y:S01]  /*4fd0*/  UMOV UR20, UR9 ;  /* 0x0000000900147c82 */ /* 0x000fe20008000000 */
[----:B------:R-:W-:Y:S01]  /*4fe0*/  SHF.L.U64.HI R128, R91, 0x1, R128 ;  /* 0x000000015b807819 */ /* 0x000fe20000010280 */
[----:B------:R-:W-:Y:S01]  /*4ff0*/  UMOV UR21, 0x1 ;  /* 0x0000000100157882 */ /* 0x000fe20000000000 */
[----:B------:R-:W-:Y:S01]  /*5000*/  SHF.L.U64.HI R129, R86, 0x1, R129 ;  /* 0x0000000156817819 */ /* 0x000fe20000010281 */
[----:B------:R-:W-:Y:S01]  /*5010*/  UMOV UR5, URZ ;  /* 0x000000ff00057c82 */ /* 0x000fe20008000000 */
[----:B------:R-:W-:-:S02]  /*5020*/  SHF.L.U64.HI R130, R92, 0x1, R9 ;  /* 0x000000015c827819 */ /* 0x000fc40000010209 */
[----:B------:R-:W-:Y:S02]  /*5030*/  SHF.L.U64.HI R131, R95, 0x1, R8 ;  /* 0x000000015f837819 */ /* 0x000fe40000010208 */
[----:B------:R-:W-:Y:S02]  /*5040*/  SHF.L.U64.HI R132, R98, 0x1, R11 ;  /* 0x0000000162847819 */ /* 0x000fe4000001020b */
[----:B------:R-:W-:Y:S02]  /*5050*/  SHF.L.U64.HI R133, R96, 0x1, R133 ;  /* 0x0000000160857819 */ /* 0x000fe40000010285 */
[----:B------:R-:W-:Y:S02]  /*5060*/  SHF.L.U64.HI R134, R119, 0x1, R134 ;  /* 0x0000000177867819 */ /* 0x000fe40000010286 */
[----:B------:R-:W-:Y:S02]  /*5070*/  SHF.L.U64.HI R135, R118, 0x1, R135 ;  /* 0x0000000176877819 */ /* 0x000fe40000010287 */
        /* <DEDUP_REMOVED lines=14> */
[----:B------:R-:W-:-:S07]  /*5160*/  SHF.L.U64.HI R150, R82, 0x1, R15 ;  /* 0x0000000152967819 */ /* 0x000fce000001020f */
.L_x_11:
[-C--:B------:R-:W-:Y:S02]  /*5170*/  LEA R4, P1, R88, R151.reuse, 0x1 ;  /* 0x0000009758047211 */ /* 0x080fe400078208ff */
[----:B------:R-:W-:Y:S02]  /*5180*/  ISETP.GT.AND P5, PT, R84, 0x2, PT ;  /* 0x000000025400780c */ /* 0x000fe40003fa4270 */
[----:B------:R-:W-:Y:S01]  /*5190*/  PRMT R16, RZ, 0x7610, R16 ;  /* 0x00007610ff107816 */ /* 0x000fe20000000010 */
[C---:B------:R-:W-:Y:S01]  /*51a0*/  IMAD.X R5, R153.reuse, 0x1, R120, P1 ;  /* 0x0000000199057824 */ /* 0x040fe200008e0678 */
[----:B------:R-:W-:Y:S02]  /*51b0*/  LEA R6, P1, R94, R151, 0x1 ;  /* 0x000000975e067211 */ /* 0x000fe400078208ff */
[C---:B------:R-:W-:Y:S02]  /*51c0*/  ISETP.GT.AND P4, PT, R84.reuse, 0x3, PT ;  /* 0x000000035400780c */ /* 0x040fe40003f84270 */
[C---:B------:R-:W-:Y:S01]  /*51d0*/  ISETP.GT.AND P2, PT, R84.reuse, 0x4, PT ;  /* 0x000000045400780c */ /* 0x040fe20003f44270 */
[----:B------:R-:W-:Y:S01]  /*51e0*/  IMAD.X R7, R153, 0x1, R122, P1 ;  /* 0x0000000199077824 */ /* 0x000fe200008e067a */
[----:B------:R-:W-:-:S02]  /*51f0*/  ISETP.GT.AND P1, PT, R84, 0x5, PT ;  /* 0x000000055400780c */ /* 0x000fc40003f24270 */
[-C--:B------:R-:W-:Y:S01]  /*5200*/  LEA R10, P6, R89, R151.reuse, 0x1 ;  /* 0x00000097590a7211 */ /* 0x080fe200078c08ff */
[----:B------:R0:W2:Y:S01]  /*5210*/  @P5 LDG.E.U16 R16, desc[UR22][R4.64] ;  /* 0x0000001604105981 */ /* 0x0000a2000c1e1500 */
[-C--:B------:R-:W-:Y:S02]  /*5220*/  LEA R8, P5, R87, R151.reuse, 0x1 ;  /* 0x0000009757087211 */ /* 0x080fe400078a08ff */
[----:B------:R-:W-:Y:S01]  /*5230*/  PRMT R17, RZ, 0x7610, R17 ;  /* 0x00007610ff117816 */ /* 0x000fe20000000011 */
[C---:B------:R-:W-:Y:S01]  /*5240*/  IMAD.X R11, R153.reuse, 0x1, R124, P6 ;  /* 0x00000001990b7824 */ /* 0x040fe200030e067c */
[----:B------:R-:W-:Y:S01]  /*5250*/  PRMT R18, RZ, 0x7610, R18 ;  /* 0x00007610ff127816 */ /* 0x000fe20000000012 */
[----:B------:R-:W-:Y:S01]  /*5260*/  IMAD.X R9, R153, 0x1, R123, P5 ;  /* 0x0000000199097824 */ /* 0x000fe200028e067b */
[----:B------:R-:W-:Y:S02]  /*5270*/  PRMT R19, RZ, 0x7610, R19 ;  /* 0x00007610ff137816 */ /* 0x000fe40000000013 */
[----:B------:R1:W2:Y:S01]  /*5280*/  @P4 LDG.E.U16 R17, desc[UR22][R6.64] ;  /* 0x0000001606114981 */ /* 0x0002a2000c1e1500 */
[----:B0-----:R-:W-:-:S02]  /*5290*/  LEA R4, P5, R93, R151, 0x1 ;  /* 0x000000975d047211 */ /* 0x001fc400078a08ff */
[C---:B------:R-:W-:Y:S01]  /*52a0*/  ISETP.GT.AND P4, PT, R84.reuse, 0x6, PT ;  /* 0x000000065400780c */ /* 0x040fe20003f84270 */
[----:B------:R0:W3:Y:S01]  /*52b0*/  @P2 LDG.E.U16 R18, desc[UR22][R8.64] ;  /* 0x0000001608122981 */ /* 0x0000e2000c1e1500 */
[C---:B------:R-:W-:Y:S01]  /*52c0*/  ISETP.GT.AND P2, PT, R84.reuse, 0x7, PT ;  /* 0x000000075400780c */ /* 0x040fe20003f44270 */
[----:B------:R-:W-:Y:S01]  /*52d0*/  IMAD.X R5, R153, 0x1, R125, P5 ;  /* 0x0000000199057824 */ /* 0x000fe200028e067d */
[----:B------:R-:W-:Y:S01]  /*52e0*/  PRMT R154, RZ, 0x7610, R154 ;  /* 0x00007610ff9a7816 */ /* 0x000fe2000000009a */
[----:B------:R4:W3:Y:S01]  /*52f0*/  @P1 LDG.E.U16 R19, desc[UR22][R10.64] ;  /* 0x000000160a131981 */ /* 0x0008e2000c1e1500 */
[----:B------:R-:W-:Y:S02]  /*5300*/  ISETP.GT.AND P1, PT, R84, 0x8, PT ;  /* 0x000000085400780c */ /* 0x000fe40003f24270 */
[-C--:B-1----:R-:W-:Y:S02]  /*5310*/  LEA R6, P6, R97, R151.reuse, 0x1 ;  /* 0x0000009761067211 */ /* 0x082fe400078c08ff */
[----:B0-----:R-:W-:-:S02]  /*5320*/  LEA R8, P5, R90, R151, 0x1 ;  /* 0x000000975a087211 */ /* 0x001fc400078a08ff */
[----:B------:R-:W-:Y:S01]  /*5330*/  PRMT R156, RZ, 0x7610, R156 ;  /* 0x00007610ff9c7816 */ /* 0x000fe2000000009c */
[C---:B------:R-:W-:Y:S01]  /*5340*/  IMAD.X R7, R153.reuse, 0x1, R126, P6 ;  /* 0x0000000199077824 */ /* 0x040fe200030e067e */
[----:B------:R-:W-:Y:S01]  /*5350*/  PRMT R157, RZ, 0x7610, R157 ;  /* 0x00007610ff9d7816 */ /* 0x000fe2000000009d */
[----:B------:R-:W-:Y:S01]  /*5360*/  IMAD.X R9, R153, 0x1, R127, P5 ;  /* 0x0000000199097824 */ /* 0x000fe200028e067f */
[----:B----4-:R-:W-:Y:S01]  /*5370*/  LEA R10, P6, R91, R151, 0x1 ;  /* 0x000000975b0a7211 */ /* 0x010fe200078c08ff */
[----:B------:R0:W5:Y:S01]  /*5380*/  @P4 LDG.E.U16 R154, desc[UR22][R4.64] ;  /* 0x00000016049a4981 */ /* 0x000162000c1e1500 */
[----:B------:R-:W-:-:S03]  /*5390*/  ISETP.GT.AND P4, PT, R84, 0x9, PT ;  /* 0x000000095400780c */ /* 0x000fc60003f84270 */
[----:B------:R-:W5:Y:S01]  /*53a0*/  @P1 LDG.E.U16 R156, desc[UR22][R8.64] ;  /* 0x00000016089c1981 */ /* 0x000f62000c1e1500 */
[C---:B------:R-:W-:Y:S01]  /*53b0*/  ISETP.GT.AND P1, PT, R84.reuse, 0xb, PT ;  /* 0x0000000b5400780c */ /* 0x040fe20003f24270 */
[C---:B------:R-:W-:Y:S02]  /*53c0*/  IMAD.X R11, R153.reuse, 0x1, R128, P6 ;  /* 0x00000001990b7824 */ /* 0x040fe400030e0680 */
[----:B------:R1:W5:Y:S01]  /*53d0*/  @P2 LDG.E.U16 R157, desc[UR22][R6.64] ;  /* 0x00000016069d2981 */ /* 0x000362000c1e1500 */
[----:B------:R-:W-:Y:S02]  /*53e0*/  ISETP.GT.AND P2, PT, R84, 0xa, PT ;  /* 0x0000000a5400780c */ /* 0x000fe40003f44270 */
[-C--:B0-----:R-:W-:Y:S02]  /*53f0*/  LEA R4, P5, R86, R151.reuse, 0x1 ;  /* 0x0000009756047211 */ /* 0x081fe400078a08ff */
[----:B------:R-:W-:Y:S02]  /*5400*/  PRMT R161, RZ, 0x7610, R161 ;  /* 0x00007610ffa17816 */ /* 0x000fe400000000a1 */
[----:B-1----:R-:W-:Y:S01]  /*5410*/  LEA R6, P6, R92, R151, 0x1 ;  /* 0x000000975c067211 */ /* 0x002fe200078c08ff */
[----:B------:R-:W-:Y:S01]  /*5420*/  IMAD.X R5, R153, 0x1, R129, P5 ;  /* 0x0000000199057824 */ /* 0x000fe200028e0681 */
[----:B------:R-:W-:-:S03]  /*5430*/  PRMT R159, RZ, 0x7610, R159 ;  /* 0x00007610ff9f7816 */ /* 0x000fc6000000009f */
[----:B------:R-:W-:Y:S01]  /*5440*/  IMAD.X R7, R153, 0x1, R130, P6 ;  /* 0x0000000199077824 */ /* 0x000fe200030e0682 */
[----:B------:R-:W-:Y:S02]  /*5450*/  PRMT R158, RZ, 0x7610, R158 ;  /* 0x00007610ff9e7816 */ /* 0x000fe4000000009e */
[----:B------:R-:W-:Y:S01]  /*5460*/  LEA R8, P5, R95, R151, 0x1 ;  /* 0x000000975f087211 */ /* 0x000fe200078a08ff */
[----:B------:R0:W5:Y:S04]  /*5470*/  @P4 LDG.E.U16 R159, desc[UR22][R10.64] ;  /* 0x000000160a9f4981 */ /* 0x000168000c1e1500 */
[----:B------:R-:W5:Y:S01]  /*5480*/  @P1 LDG.E.U16 R161, desc[UR22][R6.64] ;  /* 0x0000001606a11981 */ /* 0x000f62000c1e1500 */
[C---:B------:R-:W-:Y:S01]  /*5490*/  ISETP.GT.AND P1, PT, R84.reuse, 0xe, PT ;  /* 0x0000000e5400780c */ /* 0x040fe20003f24270 */
[----:B------:R-:W-:Y:S01]  /*54a0*/  IMAD.X R9, R153, 0x1, R131, P5 ;  /* 0x0000000199097824 */ /* 0x000fe200028e0683 */
[C---:B------:R-:W-:Y:S01]  /*54b0*/  ISETP.GT.AND P4, PT, R84.reuse, 0xc, PT ;  /* 0x0000000c5400780c */ /* 0x040fe20003f84270 */
[----:B------:R1:W5:Y:S01]  /*54c0*/  @P2 LDG.E.U16 R158, desc[UR22][R4.64] ;  /* 0x00000016049e2981 */ /* 0x000362000c1e1500 */
[----:B------:R-:W-:-:S02]  /*54d0*/  ISETP.GT.AND P2, PT, R84, 0xd, PT ;  /* 0x0000000d5400780c */ /* 0x000fc40003f44270 */
        /* <DEDUP_REMOVED lines=20> */
[C---:B------:R-:W-:Y:S01]  /*5620*/  IMAD.X R11, R153.reuse, 0x1, R136, P6 ;  /* 0x00000001990b7824 */ /* 0x040fe200030e0688 */
[----:B------:R-:W-:Y:S02]  /*5630*/  PRMT R164, RZ, 0x7610, R164 ;  /* 0x00007610ffa47816 */ /* 0x000fe400000000a4 */
[----:B------:R-:W-:Y:S01]  /*5640*/  LEA R12, P5, R116, R151, 0x1 ;  /* 0x00000097740c7211 */ /* 0x000fe200078a08ff */
[----:B------:R-:W5:Y:S04]  /*5650*/  @P4 LDG.E.U16 R165, desc[UR22][R6.64] ;  /* 0x0000001606a54981 */ /* 0x000f68000c1e1500 */
[----:B------:R-:W5:Y:S01]  /*5660*/  @P1 LDG.E.U16 R167, desc[UR22][R10.64] ;  /* 0x000000160aa71981 */ /* 0x000f62000c1e1500 */
[C---:B------:R-:W-:Y:S01]  /*5670*/  ISETP.GT.AND P1, PT, R84.reuse, 0x14, PT ;  /* 0x000000145400780c */ /* 0x040fe20003f24270 */
[----:B------:R-:W-:Y:S01]  /*5680*/  IMAD.X R13, R153, 0x1, R137, P5 ;  /* 0x00000001990d7824 */ /* 0x000fe200028e0689 */
[----:B------:R-:W-:Y:S01]  /*5690*/  ISETP.GT.AND P4, PT, R84, 0x12, PT ;  /* 0x000000125400780c */ /* 0x000fe20003f84270 */
[----:B------:R0:W5:Y:S01]  /*56a0*/  @P2 LDG.E.U16 R164, desc[UR22][R8.64] ;  /* 0x0000001608a42981 */ /* 0x000162000c1e1500 */
[----:B------:R-:W-:-:S02]  /*56b0*/  PRMT R168, RZ, 0x7610, R168 ;  /* 0x00007610ffa87816 */ /* 0x000fc400000000a8 */
[----:B------:R-:W-:Y:S02]  /*56c0*/  ISETP.GT.AND P2, PT, R84, 0x13, PT ;  /* 0x000000135400780c */ /* 0x000fe40003f44270 */
[----:B0-----:R-:W-:Y:S02]  /*56d0*/  LEA R8, P5, R114, R151, 0x1 ;  /* 0x0000009772087211 */ /* 0x001fe400078a08ff */
[----:B------:R-:W-:-:S03]  /*56e0*/  PRMT R166, RZ, 0x7610, R166 ;  /* 0x00007610ffa67816 */ /* 0x000fc600000000a6 */
[----:B------:R-:W-:Y:S01]  /*56f0*/  IMAD.X R9, R153, 0x1, R139, P5 ;  /* 0x0000000199097824 */ /* 0x000fe200028e068b */
[-C--:B------:R-:W-:Y:S02]  /*5700*/  LEA R4, P5, R113, R151.reuse, 0x1 ;  /* 0x0000009771047211 */ /* 0x080fe400078a08ff */
[----:B------:R-:W-:Y:S01]  /*5710*/  LEA R6, P6, R115, R151, 0x1 ;  /* 0x0000009773067211 */ /* 0x000fe200078c08ff */
[----:B------:R0:W5:Y:S01]  /*5720*/  @P4 LDG.E.U16 R166, desc[UR22][R12.64] ;  /* 0x000000160ca64981 */ /* 0x000162000c1e1500 */
[----:B------:R-:W-:-:S03]  /*5730*/  PRMT R169, RZ, 0x7610, R169 ;  /* 0x00007610ffa97816 */ /* 0x000fc600000000a9 */
[----:B------:R1:W5:Y:S01]  /*5740*/  @P1 LDG.E.U16 R168, desc[UR22][R8.64] ;  /* 0x0000001608a81981 */ /* 0x000362000c1e1500 */
[C---:B------:R-:W-:Y:S01]  /*5750*/  ISETP.GT.AND P1, PT, R84.reuse, 0x17, PT ;  /* 0x000000175400780c */ /* 0x040fe20003f24270 */
[C---:B------:R-:W-:Y:S02]  /*5760*/  IMAD.X R5, R153.reuse, 0x1, R140, P5 ;  /* 0x0000000199057824 */ /* 0x040fe400028e068c */
[----:B------:R-:W-:Y:S01]  /*5770*/  IMAD.X R7, R153, 0x1, R138, P6 ;  /* 0x0000000199077824 */ /* 0x000fe200030e068a */
[----:B0-----:R-:W-:Y:S02]  /*5780*/  LEA R12, P5, R111, R151, 0x1 ;  /* 0x000000976f0c7211 */ /* 0x001fe400078a08ff */
[----:B------:R-:W-:Y:S02]  /*5790*/  PRMT R173, RZ, 0x7610, R173 ;  /* 0x00007610ffad7816 */ /* 0x000fe400000000ad */
[----:B------:R0:W5:Y:S01]  /*57a0*/  @P2 LDG.E.U16 R169, desc[UR22][R6.64] ;  /* 0x0000001606a92981 */ /* 0x000162000c1e1500 */
[C---:B------:R-:W-:Y:S01]  /*57b0*/  ISETP.GT.AND P4, PT, R84.reuse, 0x15, PT ;  /* 0x000000155400780c */ /* 0x040fe20003f84270 */
[----:B------:R-:W-:Y:S01]  /*57c0*/  IMAD.X R13, R153, 0x1, R142, P5 ;  /* 0x00000001990d7824 */ /* 0x000fe200028e068e */
[----:B------:R-:W-:-:S02]  /*57d0*/  ISETP.GT.AND P2, PT, R84, 0x16, PT ;  /* 0x000000165400780c */ /* 0x000fc40003f44270 */
[-C--:B------:R-:W-:Y:S02]  /*57e0*/  LEA R10, P6, R112, R151.reuse, 0x1 ;  /* 0x00000097700a7211 */ /* 0x080fe400078c08ff */
[----:B------:R-:W5:Y:S01]  /*57f0*/  @P1 LDG.E.U16 R173, desc[UR22][R12.64] ;  /* 0x000000160cad1981 */ /* 0x000f62000c1e1500 */
[----:B------:R-:W-:Y:S02]  /*5800*/  ISETP.GT.AND P1, PT, R84, 0x19, PT ;  /* 0x000000195400780c */ /* 0x000fe40003f24270 */
[----:B------:R-:W-:Y:S01]  /*5810*/  PRMT R171, RZ, 0x7610, R171 ;  /* 0x00007610ffab7816 */ /* 0x000fe200000000ab */
[----:B------:R-:W-:Y:S01]  /*5820*/  IMAD.X R11, R153, 0x1, R141, P6 ;  /* 0x00000001990b7824 */ /* 0x000fe200030e068d */
[----:B------:R-:W-:Y:S02]  /*5830*/  PRMT R170, RZ, 0x7610, R170 ;  /* 0x00007610ffaa7816 */ /* 0x000fe400000000aa */
[-C--:B-1----:R-:W-:Y:S02]  /*5840*/  LEA R8, P5, R109, R151.reuse, 0x1 ;  /* 0x000000976d087211 */ /* 0x082fe400078a08ff */
[----:B0-----:R-:W-:Y:S01]  /*5850*/  LEA R6, P6, R110, R151, 0x1 ;  /* 0x000000976e067211 */ /* 0x001fe200078c08ff */
[----:B------:R0:W5:Y:S01]  /*5860*/  @P4 LDG.E.U16 R171, desc[UR22][R4.64] ;  /* 0x0000001604ab4981 */ /* 0x000162000c1e1500 */
[----:B------:R-:W-:Y:S01]  /*5870*/  PRMT R175, RZ, 0x7610, R175 ;  /* 0x00007610ffaf7816 */ /* 0x000fe200000000af */
[C---:B------:R-:W-:Y:S01]  /*5880*/  IMAD.X R9, R153.reuse, 0x1, R144, P5 ;  /* 0x0000000199097824 */ /* 0x040fe200028e0690 */
[C---:B------:R-:W-:Y:S01]  /*5890*/  ISETP.GT.AND P4, PT, R84.reuse, 0x1a, PT ;  /* 0x0000001a5400780c */ /* 0x040fe20003f84270 */
[----:B------:R1:W5:Y:S01]  /*58a0*/  @P2 LDG.E.U16 R170, desc[UR22][R10.64] ;  /* 0x000000160aaa2981 */ /* 0x000362000c1e1500 */
[----:B------:R-:W-:Y:S01]  /*58b0*/  ISETP.GT.AND P2, PT, R84, 0x18, PT ;  /* 0x000000185400780c */ /* 0x000fe20003f44270 */
[----:B------:R-:W-:-:S02]  /*58c0*/  IMAD.X R7, R153, 0x1, R143, P6 ;  /* 0x0000000199077824 */ /* 0x000fc400030e068f */
[----:B------:R-:W5:Y:S01]  /*58d0*/  @P1 LDG.E.U16 R175, desc[UR22][R8.64] ;  /* 0x0000001608af1981 */ /* 0x000f62000c1e1500 */
[-C--:B0-----:R-:W-:Y:S02]  /*58e0*/  LEA R4, P6, R108, R151.reuse, 0x1 ;  /* 0x000000976c047211 */ /* 0x081fe400078c08ff */
[----:B------:R-:W-:Y:S02]  /*58f0*/  PRMT R172, RZ, 0x7610, R172 ;  /* 0x00007610ffac7816 */ /* 0x000fe400000000ac */
[-C--:B-1----:R-:W-:Y:S01]  /*5900*/  LEA R10, P1, R107, R151.reuse, 0x1 ;  /* 0x000000976b0a7211 */ /* 0x082fe200078208ff */
[C---:B------:R-:W-:Y:S01]  /*5910*/  IMAD.X R5, R153.reuse, 0x1, R145, P6 ;  /* 0x0000000199057824 */ /* 0x040fe200030e0691 */
[----:B------:R-:W-:Y:S02]  /*5920*/  PRMT R174, RZ, 0x7610, R174 ;  /* 0x00007610ffae7816 */ /* 0x000fe400000000ae */
[----:B------:R-:W-:Y:S01]  /*5930*/  ISETP.GT.AND P5, PT, R84, 0x1b, PT ;  /* 0x0000001b5400780c */ /* 0x000fe20003fa4270 */
[----:B------:R-:W-:Y:S01]  /*5940*/  IMAD.X R11, R153, 0x1, R146, P1 ;  /* 0x00000001990b7824 */ /* 0x000fe200008e0692 */
[----:B------:R-:W-:Y:S01]  /*5950*/  LEA R12, P6, R106, R151, 0x1 ;  /* 0x000000976a0c7211 */ /* 0x000fe200078c08ff */
[----:B------:R-:W5:Y:S01]  /*5960*/  @P2 LDG.E.U16 R172, desc[UR22][R6.64] ;  /* 0x0000001606ac2981 */ /* 0x000f62000c1e1500 */
[----:B------:R-:W-:-:S02]  /*5970*/  ISETP.GT.AND P1, PT, R84, RZ, PT ;  /* 0x000000ff5400720c */ /* 0x000fc40003f24270 */
[C---:B------:R-:W-:Y:S01]  /*5980*/  ISETP.GT.AND P2, PT, R84.reuse, 0x1d, PT ;  /* 0x0000001d5400780c */ /* 0x040fe20003f44270 */
[----:B------:R0:W5:Y:S01]  /*5990*/  @P4 LDG.E.U16 R174, desc[UR22][R4.64] ;  /* 0x0000001604ae4981 */ /* 0x000162000c1e1500 */
[----:B------:R-:W-:Y:S01]  /*59a0*/  ISETP.GT.AND P4, PT, R84, 0x1c, PT ;  /* 0x0000001c5400780c */ /* 0x000fe20003f84270 */
[C---:B------:R-:W-:Y:S01]  /*59b0*/  IMAD.X R13, R153.reuse, 0x1, R147, P6 ;  /* 0x00000001990d7824 */ /* 0x040fe200030e0693 */
[----:B------:R-:W-:Y:S02]  /*59c0*/  LEA R14, P6, R104, R151, 0x1 ;  /* 0x00000097680e7211 */ /* 0x000fe400078c08ff */
[----:B------:R-:W-:Y:S02]  /*59d0*/  PRMT R177, RZ, 0x7610, R177 ;  /* 0x00007610ffb17816 */ /* 0x000fe400000000b1 */
[----:B------:R-:W-:Y:S01]  /*59e0*/  PRMT R176, RZ, 0x7610, R176 ;  /* 0x00007610ffb07816 */ /* 0x000fe200000000b0 */
[----:B------:R-:W-:Y:S01]  /*59f0*/  IMAD.X R15, R153, 0x1, R148, P6 ;  /* 0x00000001990f7824 */ /* 0x000fe200030e0694 */
[----:B------:R-:W-:-:S02]  /*5a00*/  PRMT R179, RZ, 0x7610, R179 ;  /* 0x00007610ffb37816 */ /* 0x000fc400000000b3 */
[----:B0-----:R-:W-:Y:S01]  /*5a10*/  LEA R4, P6, R103, R151, 0x1 ;  /* 0x0000009767047211 */ /* 0x001fe200078c08ff */
[----:B------:R0:W5:Y:S01]  /*5a20*/  @P5 LDG.E.U16 R177, desc[UR22][R10.64] ;  /* 0x000000160ab15981 */ /* 0x000162000c1e1500 */
[----:B------:R-:W-:-:S03]  /*5a30*/  PRMT R152, RZ, 0x7610, R152 ;  /* 0x00007610ff987816 */ /* 0x000fc60000000098 */
[----:B------:R-:W5:Y:S01]  /*5a40*/  @P4 LDG.E.U16 R176, desc[UR22][R12.64] ;  /* 0x000000160cb04981 */ /* 0x000f62000c1e1500 */
[----:B------:R-:W-:Y:S01]  /*5a50*/  IMAD.X R5, R153, 0x1, R149, P6 ;  /* 0x0000000199057824 */ /* 0x000fe200030e0695 */
[C---:B------:R-:W-:Y:S02]  /*5a60*/  ISETP.GT.AND P4, PT, R84.reuse, 0x1f, PT ;  /* 0x0000001f5400780c */ /* 0x040fe40003f84270 */
[----:B------:R-:W5:Y:S01]  /*5a70*/  @P2 LDG.E.U16 R179, desc[UR22][R14.64] ;  /* 0x000000160eb32981 */ /* 0x000f62000c1e1500 */
[----:B0-----:R-:W-:Y:S02]  /*5a80*/  @P1 IMAD.MOV.U32 R10, RZ, RZ, R151 ;  /* 0x000000ffff0a1224 */ /* 0x001fe400078e0097 */
[----:B------:R-:W-:Y:S01]  /*5a90*/  @P1 IMAD.MOV.U32 R11, RZ, RZ, R153 ;  /* 0x000000ffff0b1224 */ /* 0x000fe200078e0099 */
[C---:B------:R-:W-:Y:S02]  /*5aa0*/  ISETP.GT.AND P2, PT, R84.reuse, 0x1e, PT ;  /* 0x0000001e5400780c */ /* 0x040fe40003f44270 */
[----:B------:R-:W-:-:S02]  /*5ab0*/  ISETP.GT.AND P6, PT, R84, 0x1, PT ;  /* 0x000000015400780c */ /* 0x000fc40003fc4270 */
[----:B------:R0:W5:Y:S01]  /*5ac0*/  @P1 LDG.E.U16 R152, desc[UR22][R10.64] ;  /* 0x000000160a981981 */ /* 0x000162000c1e1500 */
[-C--:B------:R-:W-:Y:S01]  /*5ad0*/  IADD3 R8, P1, PT, R88, R151.reuse, RZ ;  /* 0x0000009758087210 */ /* 0x080fe20007f3e0ff */
[----:B------:R-:W-:Y:S01]  /*5ae0*/  USHF.L.U32 UR4, UR4, 0x1f, URZ ;  /* 0x0000001f04047899 */ /* 0x000fe200080006ff */
[----:B------:R-:W-:Y:S02]  /*5af0*/  LEA R6, P5, R82, R151, 0x1 ;  /* 0x0000009752067211 */ /* 0x000fe400078a08ff */
[----:B------:R-:W-:Y:S01]  /*5b00*/  PRMT R178, RZ, 0x7610, R178 ;  /* 0x00007610ffb27816 */ /* 0x000fe200000000b2 */
[C---:B------:R-:W-:Y:S01]  /*5b10*/  IMAD.X R9, R153.reuse, 0x1, R83, P1 ;  /* 0x0000000199097824 */ /* 0x040fe200008e0653 */
[----:B------:R-:W-:Y:S01]  /*5b20*/  PRMT R155, RZ, 0x7610, R155 ;  /* 0x00007610ff9b7816 */ /* 0x000fe2000000009b */
[----:B------:R-:W-:Y:S01]  /*5b30*/  IMAD.X R7, R153, 0x1, R150, P5 ;  /* 0x0000000199077824 */ /* 0x000fe200028e0696 */
[----:B------:R-:W-:Y:S01]  /*5b40*/  PRMT R181, RZ, 0x7610, R181 ;  /* 0x00007610ffb57816 */ /* 0x000fe200000000b5 */
[----:B0-----:R-:W-:Y:S01]  /*5b50*/  IMAD.U32 R10, RZ, RZ, UR4 ;  /* 0x00000004ff0a7e24 */ /* 0x001fe2000f8e00ff */
[----:B------:R2:W5:Y:S04]  /*5b60*/  @P2 LDG.E.U16 R178, desc[UR22][R4.64] ;  /* 0x0000001604b22981 */ /* 0x000568000c1e1500 */
[----:B------:R3:W5:Y:S04]  /*5b70*/  @P4 LDG.E.U16 R181, desc[UR22][R6.64] ;  /* 0x0000001606b54981 */ /* 0x000768000c1e1500 */
[----:B------:R0:W5:Y:S01]  /*5b80*/  @P6 LDG.E.U16 R155, desc[UR22][R8.64] ;  /* 0x00000016089b6981 */ /* 0x000162000c1e1500 */
[----:B------:R-:W1:Y:S01]  /*5b90*/  SYNCS.PHASECHK.TRANS64.TRYWAIT P1, [UR8], R10 ;  /* 0x0000000aff0075a7 */ /* 0x000e620008021108 */
[----:B--2---:R-:W-:-:S02]  /*5ba0*/  PRMT R5, R16, 0x5410, R17 ;  /* 0x0000541010057816 */ /* 0x004fc40000000011 */
[----:B---3--:R-:W-:Y:S01]  /*5bb0*/  PRMT R6, R18, 0x5410, R19 ;  /* 0x0000541012067816 */ /* 0x008fe20000000013 */
[----:B01----:R-:W-:Y:S06]  /*5bc0*/  @!P1 BRA `(.L_x_9) ;  /* 0x0000004c00909947 */ /* 0x003fec0003800000 */
.L_x_17:
[----:B-----5:R-:W-:Y:S01]  /*5bd0*/  PRMT R7, R154, 0x5410, R157 ;  /* 0x000054109a077816 */ /* 0x020fe2000000009d */
[C---:B------:R-:W-:Y:S01]  /*5be0*/  IMAD.WIDE R20, R121.reuse, 0x2, R20 ;  /* 0x0000000279147825 */ /* 0x040fe200078e0214 */
[----:B------:R-:W-:Y:S02]  /*5bf0*/  PRMT R8, R156, 0x5410, R159 ;  /* 0x000054109c087816 */ /* 0x000fe4000000009f */
[----:B------:R-:W-:Y:S01]  /*5c00*/  PRMT R9, R158, 0x5410, R161 ;  /* 0x000054109e097816 */ /* 0x000fe200000000a1 */
[C---:B------:R-:W-:Y:S01]  /*5c10*/  IMAD.WIDE R24, R121.reuse, 0x2, R24 ;  /* 0x0000000279187825 */ /* 0x040fe200078e0218 */
[----:B------:R-:W-:Y:S02]  /*5c20*/  PRMT R10, R160, 0x5410, R163 ;  /* 0x00005410a00a7816 */ /* 0x000fe400000000a3 */
[----:B------:R-:W-:Y:S01]  /*5c30*/  PRMT R11, R162, 0x5410, R165 ;  /* 0x00005410a20b7816 */ /* 0x000fe200000000a5 */
[----:B------:R-:W-:Y:S01]  /*5c40*/  IMAD.WIDE R28, R121, 0x2, R28 ;  /* 0x00000002791c7825 */ /* 0x000fe200078e021c */
[----:B------:R-:W-:-:S02]  /*5c50*/  PRMT R12, R164, 0x5410, R167 ;  /* 0x00005410a40c7816 */ /* 0x000fc400000000a7 */
[----:B------:R-:W-:Y:S01]  /*5c60*/  PRMT R13, R166, 0x5410, R169 ;  /* 0x00005410a60d7816 */ /* 0x000fe200000000a9 */
        /* <DEDUP_REMOVED lines=9> */
[----:B------:R-:W-:Y:S01]  /*5d00*/  IMAD.WIDE R44, R121, 0x2, R44 ;  /* 0x00000002792c7825 */ /* 0x000fe200078e022c */
[----:B------:R-:W-:Y:S02]  /*5d10*/  PRMT R4, R152, 0x5410, R155 ;  /* 0x0000541098047816 */ /* 0x000fe4000000009b */
[----:B------:R-:W-:Y:S01]  /*5d20*/  ISETP.GE.AND P1, PT, R99, R84, PT ;  /* 0x000000546300720c */ /* 0x000fe20003f26270 */
[C---:B------:R-:W-:Y:S01]  /*5d30*/  IMAD.WIDE R48, R121.reuse, 0x2, R48 ;  /* 0x0000000279307825 */ /* 0x040fe200078e0230 */
[----:B------:R0:W-:Y:S01]  /*5d40*/  STTM.x16 tmem[UR12+0x80], R4 ;  /* 0x00008004000079ed */ /* 0x0001e2000824000c */
[----:B------:R-:W1:Y:S01]  /*5d50*/  FENCE.VIEW.ASYNC.T ;  /* 0x00000000000073c6 */ /* 0x000e620000000200 */
[----:B------:R-:W-:Y:S01]  /*5d60*/  PRMT R152, RZ, 0x7610, R152 ;  /* 0x00007610ff987816 */ /* 0x000fe20000000098 */
[----:B-1----:R-:W-:Y:S01]  /*5d70*/  BAR.SYNC.DEFER_BLOCKING 0x0 ;  /* 0x0000000000007b1d */ /* 0x002fe20000010000 */
[----:B------:R-:W-:Y:S01]  /*5d80*/  PRMT R154, RZ, 0x7610, R154 ;  /* 0x00007610ff9a7816 */ /* 0x000fe2000000009a */
[----:B------:R-:W-:Y:S01]  /*5d90*/  IMAD.WIDE R52, R121, 0x2, R52 ;  /* 0x0000000279347825 */ /* 0x000fe200078e0234 */
[----:B------:R-:W-:-:S02]  /*5da0*/  PRMT R156, RZ, 0x7610, R156 ;  /* 0x00007610ff9c7816 */ /* 0x000fc4000000009c */
[----:B------:R-:W-:Y:S01]  /*5db0*/  PRMT R158, RZ, 0x7610, R158 ;  /* 0x00007610ff9e7816 */ /* 0x000fe2000000009e */
[C---:B------:R-:W-:Y:S01]  /*5dc0*/  IMAD.WIDE R56, R121.reuse, 0x2, R56 ;  /* 0x0000000279387825 */ /* 0x040fe200078e0238 */
[----:B------:R-:W-:Y:S02]  /*5dd0*/  PRMT R160, RZ, 0x7610, R160 ;  /* 0x00007610ffa07816 */ /* 0x000fe400000000a0 */
[----:B------:R-:W-:Y:S01]  /*5de0*/  PRMT R162, RZ, 0x7610, R162 ;  /* 0x00007610ffa27816 */ /* 0x000fe200000000a2 */
[C---:B------:R-:W-:Y:S01]  /*5df0*/  IMAD.WIDE R60, R121.reuse, 0x2, R60 ;  /* 0x00000002793c7825 */ /* 0x040fe200078e023c */
[----:B------:R-:W-:Y:S02]  /*5e00*/  PRMT R164, RZ, 0x7610, R164 ;  /* 0x00007610ffa47816 */ /* 0x000fe400000000a4 */
        /* <DEDUP_REMOVED lines=8> */
[----:B------:R-:W-:Y:S01]  /*5e90*/  PRMT R163, RZ, 0x7610, R163 ;  /* 0x00007610ffa37816 */ /* 0x000fe200000000a3 */
[----:B------:R-:W2:Y:S01]  /*5ea0*/  @!P1 LDG.E.U16 R152, desc[UR22][R48.64] ;  /* 0x0000001630989981 */ /* 0x000ea2000c1e1500 */
[----:B------:R-:W-:Y:S01]  /*5eb0*/  PRMT R165, RZ, 0x7610, R165 ;  /* 0x00007610ffa57816 */ /* 0x000fe200000000a5 */
[C---:B------:R-:W-:Y:S01]  /*5ec0*/  IMAD.WIDE R76, R121.reuse, 0x2, R76 ;  /* 0x00000002794c7825 */ /* 0x040fe200078e024c */
[----:B------:R-:W-:Y:S01]  /*5ed0*/  PRMT R167, RZ, 0x7610, R167 ;  /* 0x00007610ffa77816 */ /* 0x000fe200000000a7 */
[----:B------:R-:W3:Y:S01]  /*5ee0*/  @!P1 LDG.E.U16 R154, desc[UR22][R44.64] ;  /* 0x000000162c9a9981 */ /* 0x000ee2000c1e1500 */
[----:B------:R-:W-:Y:S01]  /*5ef0*/  PRMT R169, RZ, 0x7610, R169 ;  /* 0x00007610ffa97816 */ /* 0x000fe200000000a9 */
[----:B------:R-:W-:-:S02]  /*5f00*/  IMAD.WIDE R80, R121, 0x2, R80 ;  /* 0x0000000279507825 */ /* 0x000fc400078e0250 */
[----:B------:R-:W4:Y:S02]  /*5f10*/  @!P1 LDG.E.U16 R156, desc[UR22][R40.64] ;  /* 0x00000016289c9981 */ /* 0x000f24000c1e1500 */
[C---:B------:R-:W-:Y:S01]  /*5f20*/  IMAD.WIDE R22, R121.reuse, 0x2, R22 ;  /* 0x0000000279167825 */ /* 0x040fe200078e0216 */
[----:B0-----:R-:W-:Y:S01]  /*5f30*/  PRMT R4, RZ, 0x7610, R4 ;  /* 0x00007610ff047816 */ /* 0x001fe20000000004 */
[----:B------:R-:W4:Y:S01]  /*5f40*/  @!P1 LDG.E.U16 R158, desc[UR22][R36.64] ;  /* 0x00000016249e9981 */ /* 0x000f22000c1e1500 */
[----:B------:R-:W-:Y:S01]  /*5f50*/  PRMT R6, RZ, 0x7610, R6 ;  /* 0x00007610ff067816 */ /* 0x000fe20000000006 */
[C---:B------:R-:W-:Y:S01]  /*5f60*/  IMAD.WIDE R26, R121.reuse, 0x2, R26 ;  /* 0x00000002791a7825 */ /* 0x040fe200078e021a */
[----:B------:R-:W-:Y:S01]  /*5f70*/  PRMT R8, RZ, 0x7610, R8 ;  /* 0x00007610ff087816 */ /* 0x000fe20000000008 */
        /* <DEDUP_REMOVED lines=26> */
[----:B------:R-:W-:-:S02]  /*6120*/  IMAD.WIDE R54, R121, 0x2, R54 ;  /* 0x0000000279367825 */ /* 0x000fc400078e0236 */
[----:B------:R-:W4:Y:S02]  /*6130*/  @!P1 LDG.E.U16 R16, desc[UR22][R56.64] ;  /* 0x0000001638109981 */ /* 0x000f24000c1e1500 */
[C---:B------:R-:W-:Y:S02]  /*6140*/  IMAD.WIDE R58, R121.reuse, 0x2, R58 ;  /* 0x00000002793a7825 */ /* 0x040fe400078e023a */
[----:B------:R-:W4:Y:S02]  /*6150*/  @!P1 LDG.E.U16 R18, desc[UR22][R52.64] ;  /* 0x0000001634129981 */ /* 0x000f24000c1e1500 */
[C---:B------:R-:W-:Y:S02]  /*6160*/  IMAD.WIDE R62, R121.reuse, 0x2, R62 ;  /* 0x00000002793e7825 */ /* 0x040fe400078e023e */
[----:B------:R-:W4:Y:S02]  /*6170*/  @!P1 LDG.E.U16 R162, desc[UR22][R28.64] ;  /* 0x000000161ca29981 */ /* 0x000f24000c1e1500 */
        /* <DEDUP_REMOVED lines=8> */
[----:B------:R-:W-:Y:S02]  /*6200*/  IMAD.WIDE R2, R121, 0x2, R2 ;  /* 0x0000000279027825 */ /* 0x000fe400078e0202 */
[----:B------:R-:W4:Y:S04]  /*6210*/  @!P1 LDG.E.U16 R5, desc[UR22][R78.64] ;  /* 0x000000164e059981 */ /* 0x000f28000c1e1500 */
        /* <DEDUP_REMOVED lines=12> */
[----:B------:R-:W4:Y:S01]  /*62e0*/  @!P1 LDG.E.U16 R169, desc[UR22][R2.64] ;  /* 0x0000001602a99981 */ /* 0x000f22000c1e1500 */
[----:B------:R-:W-:Y:S01]  /*62f0*/  BAR.SYNC.DEFER_BLOCKING 0x0 ;  /* 0x0000000000007b1d */ /* 0x000fe20000010000 */
[----:B------:R-:W-:-:S04]  /*6300*/  ULEA UR8, UR21, UR11, 0x3 ;  /* 0x0000000b15087291 */ /* 0x000fc8000f8e18ff */
[----:B------:R-:W-:Y:S01]  /*6310*/  UIADD3 UR8, UPT, UPT, UR8, 0x4000, URZ ;  /* 0x0000400008087890 */ /* 0x000fe2000fffe0ff */
[----:B--2---:R0:W-:Y:S04]  /*6320*/  STS.U16 [R101+UR11+0x3000], R152 ;  /* 0x0030009865007988 */ /* 0x0041e8000800040b */
[----:B---3--:R0:W-:Y:S04]  /*6330*/  STS.U16 [R101+UR11+0x3200], R154 ;  /* 0x0032009a65007988 */ /* 0x0081e8000800040b */
[----:B----4-:R0:W-:Y:S04]  /*6340*/  STS.U16 [R101+UR11+0x3400], R156 ;  /* 0x0034009c65007988 */ /* 0x0101e8000800040b */
[----:B------:R0:W-:Y:S04]  /*6350*/  STS.U16 [R101+UR11+0x3600], R158 ;  /* 0x0036009e65007988 */ /* 0x0001e8000800040b */
        /* <DEDUP_REMOVED lines=27> */
[----:B------:R0:W-:Y:S01]  /*6510*/  STS.U16 [R102+UR11+0x3f00], R169 ;  /* 0x003f00a966007988 */ /* 0x0001e2000800040b */
[----:B------:R1:W-:Y:S06]  /*6520*/  MEMBAR.ALL.CTA ;  /* 0x0000000000007992 */ /* 0x0003ec0000008000 */
[----:B-1----:R-:W1:Y:S02]  /*6530*/  FENCE.VIEW.ASYNC.S ;  /* 0x00000000000073c6 */ /* 0x002e640000000000 */
[----:B-1----:R-:W-:Y:S06]  /*6540*/  BAR.SYNC.DEFER_BLOCKING 0x0 ;  /* 0x0000000000007b1d */ /* 0x002fec0000010000 */
[----:B------:R-:W-:Y:S05]  /*6550*/  @P0 BRA `(.L_x_10) ;  /* 0x0000000000340947 */ /* 0x000fea0003800000 */
[----:B------:R-:W-:Y:S01]  /*6560*/  UIADD3 UR24, UPT, UPT, UR10, 0x88, URZ ;  /* 0x000000880a187890 */ /* 0x000fe2000fffe0ff */
[----:B------:R-:W-:Y:S01]  /*6570*/  UMOV UR16, UR6 ;  /* 0x0000000600107c82 */ /* 0x000fe20008000000 */
[----:B------:R-:W-:Y:S01]  /*6580*/  UMOV UR17, 0x80004020 ;  /* 0x8000402000117882 */ /* 0x000fe20000000000 */
[----:B------:R-:W-:Y:S01]  /*6590*/  UMOV UR18, 0x0 ;  /* 0x0000000000127882 */ /* 0x000fe20000000000 */
[----:B------:R-:W-:Y:S01]  /*65a0*/  UMOV UR19, 0x8200010 ;  /* 0x0820001000137882 */ /* 0x000fe20000000000 */
[----:B------:R-:W-:Y:S01]  /*65b0*/  UMOV UR9, URZ ;  /* 0x000000ff00097c82 */ /* 0x000fe20008000000 */
[----:B------:R-:W-:Y:S01]  /*65c0*/  UMOV UR26, 0x0 ;  /* 0x00000000001a7882 */ /* 0x000fe20000000000 */
[----:B------:R-:W-:Y:S01]  /*65d0*/  UMOV UR27, 0x8200010 ;  /* 0x08200010001b7882 */ /* 0x000fe20000000000 */
[----:B------:R1:W-:Y:S01]  /*65e0*/  UTCHMMA tmem[UR13], gdesc[UR16], tmem[UR10], tmem[UR18], idesc[UR19], UPT ;  /* 0x00ff12100d0079ea */ /* 0x0003e2000b80000a */
[----:B------:R-:W-:Y:S01]  /*65f0*/  UMOV UR4, UR8 ;  /* 0x0000000800047c82 */ /* 0x000fe20008000000 */
[----:B------:R1:W-:Y:S01]  /*6600*/  UTCHMMA tmem[UR24], gdesc[UR14], tmem[UR10], tmem[UR26], idesc[UR27], UPT ;  /* 0x00ff1a0e180079ea */ /* 0x0003e2000b80000a */
[----:B------:R1:W-:Y:S01]  /*6610*/  UTCBAR [UR4], URZ ;  /* 0x000000ff040073e9 */ /* 0x0003e200080000ff */
[----:B------:R-:W-:-:S02]  /*6620*/  NOP ;  /* 0x0000000000007918 */ /* 0x000fc40000000000 */
.L_x_10:
[----:B------:R-:W-:Y:S01]  /*6630*/  UIADD3 UR21, UPT, UPT, UR21, 0x1, URZ ;  /* 0x0000000115157890 */ /* 0x000fe2000fffe0ff */
[----:B0-----:R-:W-:Y:S01]  /*6640*/  IMAD.MOV.U32 R152, RZ, RZ, R151 ;  /* 0x000000ffff987224 */ /* 0x001fe200078e0097 */
[----:B------:R-:W-:Y:S01]  /*6650*/  UIADD3 UR20, UPT, UPT, UR20, -0x1, URZ ;  /* 0xffffffff14147890 */ /* 0x000fe2000fffe0ff */
[----:B------:R-:W-:Y:S01]  /*6660*/  VIADD R84, R84, 0xffffffe0 ;  /* 0xffffffe054547836 */ /* 0x000fe20000000000 */
[----:B------:R-:W-:Y:S01]  /*6670*/  UISETP.GT.AND UP1, UPT, UR21, 0x1, UPT ;  /* 0x000000011500788c */ /* 0x000fe2000bf24270 */
[----:B------:R-:W-:-:S03]  /*6680*/  IMAD.WIDE R152, R105, 0x2, R152 ;  /* 0x0000000269987825 */ /* 0x000fc600078e0298 */
[----:B-1----:R-:W-:Y:S01]  /*6690*/  USEL UR4, URZ, 0x1, !UP1 ;  /* 0x00000001ff047887 */ /* 0x002fe2000c800000 */
[----:B------:R-:W-:Y:S01]  /*66a0*/  IMAD.MOV.U32 R151, RZ, RZ, R152 ;  /* 0x000000ffff977224 */ /* 0x000fe200078e0098 */
[----:B------:R-:W-:Y:S02]  /*66b0*/  USEL UR21, UR21, URZ, !UP1 ;  /* 0x000000ff15157287 */ /* 0x000fe4000c800000 */
[----:B------:R-:W-:Y:S02]  /*66c0*/  UISETP.NE.U32.AND UP1, UPT, UR20, URZ, UPT ;  /* 0x000000ff1400728c */ /* 0x000fe4000bf25070 */
[----:B------:R-:W-:-:S03]  /*66d0*/  ULOP3.LUT UR9, UR5, UR4, URZ, 0x3c, !UPT ;  /* 0x0000000405097292 */ /* 0x000fc6000f8e3cff */
[----:B------:R-:W-:-:S04]  /*66e0*/  UMOV UR4, UR5 ;  /* 0x0000000500047c82 */ /* 0x000fc80008000000 */
[----:B------:R-:W-:Y:S01]  /*66f0*/  UMOV UR5, UR9 ;  /* 0x0000000900057c82 */ /* 0x000fe20008000000 */
[----:B------:R-:W-:Y:S05]  /*6700*/  BRA.U UP1, `(.L_x_11) ;  /* 0xffffffe901987547 */ /* 0x000fea000b83ffff */
.L_x_8:
[----:B------:R-:W0:Y:S01]  /*6710*/  S2R R2, SR_CgaCtaId ;  /* 0x0000000000027919 */ /* 0x000e220000008800 */
[----:B------:R-:W-:Y:S01]  /*6720*/  ISETP.GE.AND P0, PT, R100, 0x20, PT ;  /* 0x000000206400780c */ /* 0x000fe20003f06270 */
[----:B------:R-:W1:Y:S01]  /*6730*/  LDCU UR6, c[0x0][0x3b4] ;  /* 0x00007680ff0677ac */ /* 0x000e620008000800 */
[----:B------:R-:W2:Y:S01]  /*6740*/  LDCU UR7, c[0x0][0x39c] ;  /* 0x00007380ff0777ac */ /* 0x000ea20008000800 */
[----:B------:R-:W3:Y:S01]  /*6750*/  LDCU UR5, c[0x0][0x3b8] ;  /* 0x00007700ff0577ac */ /* 0x000ee20008000800 */
[----:B------:R-:W4:Y:S01]  /*6760*/  LDCU.128 UR16, c[0x0][0x390] ;  /* 0x00007200ff1077ac */ /* 0x000f220008000c00 */
[----:B0-----:R-:W-:-:S05]  /*6770*/  IMAD.SHL.U32 R2, R2, 0x80, RZ ;  /* 0x0000008002027824 */ /* 0x001fca00078e00ff */
[----:B------:R-:W-:-:S03]  /*6780*/  LOP3.LUT R3, R85, 0x180, R2, 0xf8, !PT ;  /* 0x0000018055037812 */ /* 0x000fc600078ef802 */
[----:B-1234-:R-:W-:Y:S05]  /*6790*/  @!P0 BRA `(.L_x_12) ;  /* 0x0000000000108947 */ /* 0x01efea0003800000 */
[----:B------:R-:W-:-:S06]  /*67a0*/  USHF.L.U32 UR4, UR4, 0x1f, URZ ;  /* 0x0000001f04047899 */ /* 0x000fcc00080006ff */
[----:B------:R-:W-:-:S04]  /*67b0*/  IMAD.U32 R2, RZ, RZ, UR4 ;  /* 0x00000004ff027e24 */ /* 0x000fc8000f8e00ff */
[----:B------:R-:W0:Y:S02]  /*67c0*/  SYNCS.PHASECHK.TRANS64.TRYWAIT P0, [UR8], R2 ;  /* 0x00000002ff0075a7 */ /* 0x000e240008001108 */
[----:B0-----:R-:W-:Y:S05]  /*67d0*/  @!P0 BRA `(.L_x_13) ;  /* 0x0000004000988947 */ /* 0x001fea0003800000 */
.L_x_12:
[----:B------:R-:W-:Y:S01]  /*67e0*/  BAR.SYNC.DEFER_BLOCKING 0x0 ;  /* 0x0000000000007b1d */ /* 0x000fe20000010000 */
[C---:B------:R-:W-:Y:S01]  /*67f0*/  IMAD R133, R3.reuse, UR5, RZ ;  /* 0x0000000503857c24 */ /* 0x040fe2000f8e02ff */
[C---:B------:R-:W-:Y:S01]  /*6800*/  ISETP.GE.AND P0, PT, R0.reuse, UR18, PT ;  /* 0x0000001200007c0c */ /* 0x040fe2000bf06270 */
[----:B------:R-:W-:Y:S01]  /*6810*/  IMAD R2, R0, UR6, RZ ;  /* 0x0000000600027c24 */ /* 0x000fe2000f8e02ff */
[----:B------:R-:W-:Y:S01]  /*6820*/  LOP3.LUT R132, R3, 0x7f, RZ, 0xfc, !PT ;  /* 0x0000007f03847812 */ /* 0x000fe200078efcff */
[----:B------:R-:W-:Y:S01]  /*6830*/  VIADD R135, R133, UR5 ;  /* 0x0000000585877c36 */ /* 0x000fe20008000000 */
[----:B------:R-:W-:Y:S01]  /*6840*/  LOP3.LUT R134, R3, 0x1, RZ, 0xfc, !PT ;  /* 0x0000000103867812 */ /* 0x000fe200078efcff */
[----:B------:R-:W0:Y:S01]  /*6850*/  LDCU UR4, c[0x0][0x39c] ;  /* 0x00007380ff0477ac */ /* 0x000e220008000800 */
[----:B------:R-:W-:Y:S01]  /*6860*/  LEA R0, P4, R2, UR16, 0x1 ;  /* 0x0000001002007c11 */ /* 0x000fe2000f8808ff */
[----:B------:R-:W-:Y:S01]  /*6870*/  VIADD R137, R135, UR5 ;  /* 0x0000000587897c36 */ /* 0x000fe20008000000 */
[----:B------:R-:W-:Y:S01]  /*6880*/  ISETP.LT.AND P1, PT, R132, UR7, !P0 ;  /* 0x0000000784007c0c */ /* 0x000fe2000c721270 */
[----:B------:R-:W1:Y:S01]  /*6890*/  LDCU UR6, c[0x0][0x39c] ;  /* 0x00007380ff0677ac */ /* 0x000e620008000800 */
[----:B------:R-:W-:Y:S01]  /*68a0*/  LEA.HI.X.SX32 R2, R2, UR17, 0x1, P4 ;  /* 0x0000001102027c11 */ /* 0x000fe2000a0f0eff */
[----:B------:R-:W-:Y:S01]  /*68b0*/  VIADD R139, R137, UR5 ;  /* 0x00000005898b7c36 */ /* 0x000fe20008000000 */
[-C--:B------:R-:W-:Y:S01]  /*68c0*/  LEA R140, P4, R133, R0.reuse, 0x1 ;  /* 0x00000000858c7211 */ /* 0x080fe200078808ff */
[----:B------:R-:W2:Y:S01]  /*68d0*/  LDCU UR7, c[0x0][0x39c] ;  /* 0x00007380ff0777ac */ /* 0x000ea20008000800 */
[----:B------:R-:W-:Y:S01]  /*68e0*/  LEA R142, P5, R135, R0, 0x1 ;  /* 0x00000000878e7211 */ /* 0x000fe200078a08ff */
[----:B------:R-:W-:Y:S01]  /*68f0*/  VIADD R149, R139, UR5 ;  /* 0x000000058b957c36 */ /* 0x000fe20008000000 */
[----:B------:R-:W-:-:S02]  /*6900*/  LEA.HI.X.SX32 R141, R133, R2, 0x1, P4 ;  /* 0x00000002858d7211 */ /* 0x000fc400020f0eff */
[----:B------:R-:W-:Y:S01]  /*6910*/  LEA.HI.X.SX32 R143, R135, R2, 0x1, P5 ;  /* 0x00000002878f7211 */ /* 0x000fe200028f0eff */
[----:B------:R-:W-:Y:S01]  /*6920*/  VIADD R151, R149, UR5 ;  /* 0x0000000595977c36 */ /* 0x000fe20008000000 */
[-C--:B------:R-:W-:Y:S01]  /*6930*/  LEA R144, P4, R137, R0.reuse, 0x1 ;  /* 0x0000000089907211 */ /* 0x080fe200078808ff */
[----:B------:R-:W3:Y:S02]  /*6940*/  @!P3 SYNCS.CCTL.IV [UR11+0x4000] ;  /* 0x00400000ff00b9b1 */ /* 0x000ee4000800000b */
[----:B---3--:R-:W-:Y:S01]  /*6950*/  BAR.SYNC.DEFER_BLOCKING 0x0 ;  /* 0x0000000000007b1d */ /* 0x008fe20000010000 */
[----:B------:R-:W-:Y:S01]  /*6960*/  VIADD R153, R151, UR5 ;  /* 0x0000000597997c36 */ /* 0x000fe20008000000 */
[----:B------:R-:W-:Y:S02]  /*6970*/  LEA R148, P5, R149, R0, 0x1 ;  /* 0x0000000095947211 */ /* 0x000fe400078a08ff */
[-C--:B------:R-:W-:Y:S02]  /*6980*/  LEA.HI.X.SX32 R145, R137, R2.reuse, 0x1, P4 ;  /* 0x0000000289917211 */ /* 0x080fe400020f0eff */
[----:B------:R-:W-:Y:S01]  /*6990*/  LEA.HI.X.SX32 R149, R149, R2, 0x1, P5 ;  /* 0x0000000295957211 */ /* 0x000fe200028f0eff */
[----:B------:R-:W3:Y:S01]  /*69a0*/  LDTM.x128 R4, tmem[UR12] ;  /* 0x0000000c000479ee */ /* 0x000ee200083c0000 */
[----:B------:R-:W-:-:S02]  /*69b0*/  LEA R152, P4, R153, R0, 0x1 ;  /* 0x0000000099987211 */ /* 0x000fc400078808ff */
[C---:B------:R-:W-:Y:S02]  /*69c0*/  LOP3.LUT R132, R3.reuse, 0x2, RZ, 0xfc, !PT ;  /* 0x0000000203847812 */ /* 0x040fe400078efcff */
[----:B------:R-:W-:Y:S02]  /*69d0*/  ISETP.LT.AND P2, PT, R134, UR19, !P0 ;  /* 0x0000001386007c0c */ /* 0x000fe4000c741270 */
[----:B------:R-:W-:Y:S02]  /*69e0*/  ISETP.LT.AND P6, PT, R132, UR19, !P0 ;  /* 0x0000001384007c0c */ /* 0x000fe4000c7c1270 */
[C---:B------:R-:W-:Y:S02]  /*69f0*/  LOP3.LUT R170, R3.reuse, 0x3, RZ, 0xfc, !PT ;  /* 0x0000000303aa7812 */ /* 0x040fe400078efcff */
[----:B------:R-:W-:Y:S01]  /*6a00*/  LOP3.LUT R168, R3, 0x4, RZ, 0xfc, !PT ;  /* 0x0000000403a87812 */ /* 0x000fe200078efcff */
[----:B------:R-:W4:Y:S01]  /*6a10*/  @!P3 SYNCS.CCTL.IV [UR11+0x4008] ;  /* 0x00400800ff00b9b1 */ /* 0x000f22000800000b */
[----:B------:R-:W-:Y:S01]  /*6a20*/  LEA R146, P3, R139, R0, 0x1 ;  /* 0x000000008b927211 */ /* 0x000fe200078608ff */
[----:B------:R-:W-:-:S03]  /*6a30*/  NOP ;  /* 0x0000000000007918 */ /* 0x000fc60000000000 */
[----:B------:R-:W-:Y:S02]  /*6a40*/  LEA.HI.X.SX32 R147, R139, R2, 0x1, P3 ;  /* 0x000000028b937211 */ /* 0x000fe400018f0eff */
[----:B------:R-:W-:Y:S02]  /*6a50*/  LEA R150, P3, R151, R0, 0x1 ;  /* 0x0000000097967211 */ /* 0x000fe400078608ff */
[----:B---3--:R-:W-:Y:S01]  /*6a60*/  F2FP.F16.F32.PACK_AB R166, R5, R4 ;  /* 0x0000000405a6723e */ /* 0x008fe200000000ff */
[----:B------:R-:W-:Y:S01]  /*6a70*/  VIADD R5, R153, UR5 ;  /* 0x0000000599057c36 */ /* 0x000fe20008000000 */
[-C--:B------:R-:W-:Y:S02]  /*6a80*/  LEA.HI.X.SX32 R151, R151, R2.reuse, 0x1, P3 ;  /* 0x0000000297977211 */ /* 0x080fe400018f0eff */
[----:B------:R-:W-:Y:S01]  /*6a90*/  LEA.HI.X.SX32 R153, R153, R2, 0x1, P4 ;  /* 0x0000000299997211 */ /* 0x000fe200020f0eff */
[C---:B------:R-:W-:Y:S01]  /*6aa0*/  VIADD R133, R5.reuse, UR5 ;  /* 0x0000000505857c36 */ /* 0x040fe20008000000 */
[----:B------:R-:W-:-:S02]  /*6ab0*/  LEA R154, P5, R5, R0, 0x1 ;  /* 0x00000000059a7211 */ /* 0x000fc400078a08ff */
[----:B------:R-:W-:Y:S01]  /*6ac0*/  F2FP.F16.F32.PACK_AB R6, R7, R6 ;  /* 0x000000060706723e */ /* 0x000fe200000000ff */
[----:B------:R-:W-:Y:S01]  /*6ad0*/  VIADD R135, R133, UR5 ;  /* 0x0000000585877c36 */ /* 0x000fe20008000000 */
[----:B------:R-:W-:Y:S02]  /*6ae0*/  LEA.HI.X.SX32 R155, R5, R2, 0x1, P5 ;  /* 0x00000002059b7211 */ /* 0x000fe400028f0eff */
[-C--:B------:R-:W-:Y:S01]  /*6af0*/  LEA R156, P3, R133, R0.reuse, 0x1 ;  /* 0x00000000859c7211 */ /* 0x080fe200078608ff */
[C---:B------:R-:W-:Y:S01]  /*6b00*/  VIADD R137, R135.reuse, UR5 ;  /* 0x0000000587897c36 */ /* 0x040fe20008000000 */
[----:B------:R-:W-:Y:S02]  /*6b10*/  LEA R158, P4, R135, R0, 0x1 ;  /* 0x00000000879e7211 */ /* 0x000fe400078808ff */
[-C--:B------:R-:W-:Y:S01]  /*6b20*/  LEA.HI.X.SX32 R157, R133, R2.reuse, 0x1, P3 ;  /* 0x00000002859d7211 */ /* 0x080fe200018f0eff */
[----:B------:R-:W-:Y:S01]  /*6b30*/  VIADD R139, R137, UR5 ;  /* 0x00000005898b7c36 */ /* 0x000fe20008000000 */
[----:B------:R-:W-:-:S02]  /*6b40*/  LEA.HI.X.SX32 R159, R135, R2, 0x1, P4 ;  /* 0x00000002879f7211 */ /* 0x000fc400020f0eff */
[-C--:B------:R-:W-:Y:S01]  /*6b50*/  LEA R160, P5, R137, R0.reuse, 0x1 ;  /* 0x0000000089a07211 */ /* 0x080fe200078a08ff */
[C---:B------:R-:W-:Y:S01]  /*6b60*/  VIADD R5, R139.reuse, UR5 ;  /* 0x000000058b057c36 */ /* 0x040fe20008000000 */
[----:B------:R-:W-:Y:S02]  /*6b70*/  LEA R162, P3, R139, R0, 0x1 ;  /* 0x000000008ba27211 */ /* 0x000fe400078608ff */
[----:B------:R-:W-:Y:S01]  /*6b80*/  LEA.HI.X.SX32 R161, R137, R2, 0x1, P5 ;  /* 0x0000000289a17211 */ /* 0x000fe200028f0eff */
        /* <DEDUP_REMOVED lines=8> */
[----:B------:R-:W-:Y:S01]  /*6c10*/  ISETP.LT.AND P5, PT, R3, UR19, !P0 ;  /* 0x0000001303007c0c */ /* 0x000fe2000c7a1270 */
[----:B------:R-:W-:Y:S01]  /*6c20*/  VIADD R167, R5, UR5 ;  /* 0x0000000505a77c36 */ /* 0x000fe20008000000 */
[-C--:B------:R-:W-:Y:S02]  /*6c30*/  LEA.HI.X.SX32 R137, R133, R2.reuse, 0x1, P3 ;  /* 0x0000000285897211 */ /* 0x080fe400018f0eff */
[----:B------:R-:W-:Y:S01]  /*6c40*/  LEA.HI.X.SX32 R139, R135, R2, 0x1, P4 ;  /* 0x00000002878b7211 */ /* 0x000fe200020f0eff */
[----:B------:R-:W-:Y:S01]  /*6c50*/  VIADD R169, R167, UR5 ;  /* 0x00000005a7a97c36 */ /* 0x000fe20008000000 */
[----:B------:R-:W-:-:S02]  /*6c60*/  LEA R132, P3, R5, R0, 0x1 ;  /* 0x0000000005847211 */ /* 0x000fc400078608ff */
[----:B------:R-:W-:Y:S02]  /*6c70*/  LEA R134, P4, R167, R0, 0x1 ;  /* 0x00000000a7867211 */ /* 0x000fe400078808ff */
[-C--:B------:R-:W-:Y:S02]  /*6c80*/  LEA.HI.X.SX32 R133, R5, R2.reuse, 0x1, P3 ;  /* 0x0000000205857211 */ /* 0x080fe400018f0eff */
[----:B------:R-:W-:Y:S01]  /*6c90*/  LEA.HI.X.SX32 R135, R167, R2, 0x1, P4 ;  /* 0x00000002a7877211 */ /* 0x000fe200020f0eff */
[----:B------:R3:W-:Y:S01]  /*6ca0*/  @P5 STG.E.U16 desc[UR22][R140.64], R166 ;  /* 0x000000a68c005986 */ /* 0x0007e2000c101516 */
[----:B------:R-:W-:Y:S02]  /*6cb0*/  LEA R4, P3, R169, R0, 0x1 ;  /* 0x00000000a9047211 */ /* 0x000fe400078608ff */
[----:B------:R-:W-:Y:S02]  /*6cc0*/  ISETP.LT.AND P4, PT, R170, UR19, !P0 ;  /* 0x00000013aa007c0c */ /* 0x000fe4000c781270 */
[----:B------:R-:W-:-:S02]  /*6cd0*/  LOP3.LUT R167, R3, 0x5, RZ, 0xfc, !PT ;  /* 0x0000000503a77812 */ /* 0x000fc400078efcff */
[C---:B------:R-:W-:Y:S01]  /*6ce0*/  LEA.HI.X.SX32 R5, R169.reuse, R2, 0x1, P3 ;  /* 0x00000002a9057211 */ /* 0x040fe200018f0eff */
[----:B------:R-:W-:Y:S01]  /*6cf0*/  VIADD R169, R169, UR5 ;  /* 0x00000005a9a97c36 */ /* 0x000fe20008000000 */
[----:B------:R-:W-:Y:S02]  /*6d00*/  ISETP.LT.AND P3, PT, R168, UR19, !P0 ;  /* 0x00000013a8007c0c */ /* 0x000fe4000c761270 */
[----:B------:R-:W-:Y:S02]  /*6d10*/  ISETP.LT.AND P5, PT, R167, UR19, !P0 ;  /* 0x00000013a7007c0c */ /* 0x000fe4000c7a1270 */
[----:B---3--:R-:W-:Y:S02]  /*6d20*/  PRMT R141, R166, 0x7632, R141 ;  /* 0x00007632a68d7816 */ /* 0x008fe4000000008d */
[----:B------:R-:W-:Y:S02]  /*6d30*/  PRMT R167, R6, 0x7610, R167 ;  /* 0x0000761006a77816 */ /* 0x000fe400000000a7 */
[----:B------:R-:W-:Y:S01]  /*6d40*/  F2FP.F16.F32.PACK_AB R8, R9, R8 ;  /* 0x000000080908723e */ /* 0x000fe200000000ff */
[----:B------:R-:W-:Y:S01]  /*6d50*/  @P2 STG.E.U16 desc[UR22][R142.64], R141 ;  /* 0x0000008d8e002986 */ /* 0x000fe2000c101516 */
[----:B------:R-:W-:-:S02]  /*6d60*/  LOP3.LUT R7, R3, 0x6, RZ, 0xfc, !PT ;  /* 0x0000000603077812 */ /* 0x000fc400078efcff */
[----:B------:R-:W-:Y:S01]  /*6d70*/  PRMT R9, R6, 0x7632, R9 ;  /* 0x0000763206097816 */ /* 0x000fe20000000009 */
[----:B------:R-:W-:Y:S01]  /*6d80*/  @P6 STG.E.U16 desc[UR22][R144.64], R167 ;  /* 0x000000a790006986 */ /* 0x000fe2000c101516 */
[----:B------:R-:W-:Y:S02]  /*6d90*/  LOP3.LUT R6, R3, 0x8, RZ, 0xfc, !PT ;  /* 0x0000000803067812 */ /* 0x000fe400078efcff */
[----:B------:R-:W-:Y:S01]  /*6da0*/  ISETP.LT.AND P2, PT, R7, UR19, !P0 ;  /* 0x0000001307007c0c */ /* 0x000fe2000c741270 */
[----:B------:R-:W-:Y:S01]  /*6db0*/  @P4 STG.E.U16 desc[UR22][R146.64], R9 ;  /* 0x0000000992004986 */ /* 0x000fe2000c101516 */
[C---:B------:R-:W-:Y:S02]  /*6dc0*/  LOP3.LUT R7, R3.reuse, 0x7, RZ, 0xfc, !PT ;  /* 0x0000000703077812 */ /* 0x040fe400078efcff */
[----:B------:R-:W-:Y:S01]  /*6dd0*/  ISETP.LT.AND P4, PT, R6, UR19, !P0 ;  /* 0x0000001306007c0c */ /* 0x000fe2000c781270 */
[----:B------:R3:W-:Y:S01]  /*6de0*/  @P3 STG.E.U16 desc[UR22][R148.64], R8 ;  /* 0x0000000894003986 */ /* 0x0007e2000c101516 */
[----:B------:R-:W-:-:S02]  /*6df0*/  LOP3.LUT R6, R3, 0x9, RZ, 0xfc, !PT ;  /* 0x0000000903067812 */ /* 0x000fc400078efcff */
[----:B------:R-:W-:Y:S02]  /*6e00*/  ISETP.LT.AND P6, PT, R7, UR19, !P0 ;  /* 0x0000001307007c0c */ /* 0x000fe4000c7c1270 */
[----:B------:R-:W-:Y:S02]  /*6e10*/  PRMT R7, R8, 0x7632, R7 ;  /* 0x0000763208077816 */ /* 0x000fe40000000007 */
[----:B------:R-:W-:Y:S02]  /*6e20*/  ISETP.LT.AND P3, PT, R6, UR19, !P0 ;  /* 0x0000001306007c0c */ /* 0x000fe4000c761270 */
[----:B------:R-:W-:Y:S01]  /*6e30*/  LOP3.LUT R6, R3, 0xa, RZ, 0xfc, !PT ;  /* 0x0000000a03067812 */ /* 0x000fe200078efcff */
[----:B------:R5:W-:Y:S01]  /*6e40*/  @P5 STG.E.U16 desc[UR22][R150.64], R7 ;  /* 0x0000000796005986 */ /* 0x000be2000c101516 */
[----:B------:R-:W-:Y:S01]  /*6e50*/  F2FP.F16.F32.PACK_AB R10, R11, R10 ;  /* 0x0000000a0b0a723e */ /* 0x000fe200000000ff */
[----:B------:R-:W-:Y:S01]  /*6e60*/  VIADD R11, R169, UR5 ;  /* 0x00000005a90b7c36 */ /* 0x000fe20008000000 */
[----:B------:R-:W-:-:S02]  /*6e70*/  ISETP.LT.AND P5, PT, R6, UR19, !P0 ;  /* 0x0000001306007c0c */ /* 0x000fc4000c7a1270 */
[C---:B------:R-:W-:Y:S01]  /*6e80*/  LOP3.LUT R6, R3.reuse, 0xb, RZ, 0xfc, !PT ;  /* 0x0000000b03067812 */ /* 0x040fe200078efcff */
[----:B------:R-:W-:Y:S01]  /*6e90*/  @P2 STG.E.U16 desc[UR22][R152.64], R10 ;  /* 0x0000000a98002986 */ /* 0x000fe2000c101516 */
[----:B---3--:R-:W-:Y:S02]  /*6ea0*/  PRMT R8, R10, 0x7632, R8 ;  /* 0x000076320a087816 */ /* 0x008fe40000000008 */
[----:B------:R-:W-:Y:S02]  /*6eb0*/  ISETP.LT.AND P2, PT, R6, UR19, !P0 ;  /* 0x0000001306007c0c */ /* 0x000fe4000c741270 */
[----:B------:R-:W-:Y:S01]  /*6ec0*/  LOP3.LUT R6, R3, 0xc, RZ, 0xfc, !PT ;  /* 0x0000000c03067812 */ /* 0x000fe200078efcff */
[----:B------:R3:W-:Y:S01]  /*6ed0*/  @P6 STG.E.U16 desc[UR22][R154.64], R8 ;  /* 0x000000089a006986 */ /* 0x0007e2000c101516 */
[----:B------:R-:W-:Y:S02]  /*6ee0*/  F2FP.F16.F32.PACK_AB R12, R13, R12 ;  /* 0x0000000c0d0c723e */ /* 0x000fe400000000ff */
[----:B------:R-:W-:-:S02]  /*6ef0*/  ISETP.LT.AND P6, PT, R6, UR19, !P0 ;  /* 0x0000001306007c0c */ /* 0x000fc4000c7c1270 */
[----:B------:R-:W-:Y:S01]  /*6f00*/  LOP3.LUT R6, R3, 0xd, RZ, 0xfc, !PT ;  /* 0x0000000d03067812 */ /* 0x000fe200078efcff */
[----:B------:R-:W-:Y:S01]  /*6f10*/  @P4 STG.E.U16 desc[UR22][R156.64], R12 ;  /* 0x0000000c9c004986 */ /* 0x000fe2000c101516 */
[----:B------:R-:W-:Y:S02]  /*6f20*/  PRMT R9, R12, 0x7632, R9 ;  /* 0x000076320c097816 */ /* 0x000fe40000000009 */
[----:B------:R-:W-:Y:S02]  /*6f30*/  F2FP.F16.F32.PACK_AB R14, R15, R14 ;  /* 0x0000000e0f0e723e */ /* 0x000fe400000000ff */
[C---:B-----5:R-:W-:Y:S01]  /*6f40*/  LOP3.LUT R7, R3.reuse, 0xe, RZ, 0xfc, !PT ;  /* 0x0000000e03077812 */ /* 0x060fe200078efcff */
[----:B------:R5:W-:Y:S01]  /*6f50*/  @P3 STG.E.U16 desc[UR22][R158.64], R9 ;  /* 0x000000099e003986 */ /* 0x000be2000c101516 */
[----:B------:R-:W-:Y:S02]  /*6f60*/  ISETP.LT.AND P4, PT, R6, UR19, !P0 ;  /* 0x0000001306007c0c */ /* 0x000fe4000c781270 */
[----:B------:R-:W-:Y:S01]  /*6f70*/  LOP3.LUT R6, R3, 0xf, RZ, 0xfc, !PT ;  /* 0x0000000f03067812 */ /* 0x000fe200078efcff */
[----:B------:R-:W-:Y:S01]  /*6f80*/  @P5 STG.E.U16 desc[UR22][R160.64], R14 ;  /* 0x0000000ea0005986 */ /* 0x000fe2000c101516 */
[----:B------:R-:W-:-:S02]  /*6f90*/  ISETP.LT.AND P3, PT, R7, UR19, !P0 ;  /* 0x0000001307007c0c */ /* 0x000fc4000c761270 */
[----:B------:R-:W-:Y:S02]  /*6fa0*/  PRMT R7, R14, 0x7632, R7 ;  /* 0x000076320e077816 */ /* 0x000fe40000000007 */
[----:B------:R-:W-:Y:S02]  /*6fb0*/  ISETP.LT.AND P5, PT, R6, UR19, !P0 ;  /* 0x0000001306007c0c */ /* 0x000fe4000c7a1270 */
[----:B------:R-:W-:Y:S01]  /*6fc0*/  LOP3.LUT R6, R3, 0x10, RZ, 0xfc, !PT ;  /* 0x0000001003067812 */ /* 0x000fe200078efcff */
[----:B------:R0:W-:Y:S01]  /*6fd0*/  @P2 STG.E.U16 desc[UR22][R162.64], R7 ;  /* 0x00000007a2002986 */ /* 0x0001e2000c101516 */
[----:B------:R-:W-:Y:S02]  /*6fe0*/  F2FP.F16.F32.PACK_AB R16, R17, R16 ;  /* 0x000000101110723e */ /* 0x000fe400000000ff */
[----:B------:R-:W-:Y:S02]  /*6ff0*/  ISETP.LT.AND P2, PT, R6, UR19, !P0 ;  /* 0x0000001306007c0c */ /* 0x000fe4000c741270 */
[----:B------:R-:W-:Y:S01]  /*7000*/  LOP3.LUT R6, R3, 0x11, RZ, 0xfc, !PT ;  /* 0x0000001103067812 */ /* 0x000fe200078efcff */
[----:B------:R-:W-:Y:S01]  /*7010*/  @P6 STG.E.U16 desc[UR22][R164.64], R16 ;  /* 0x00000010a4006986 */ /* 0x000fe2000c101516 */
[----:B---3--:R-:W-:-:S02]  /*7020*/  PRMT R8, R16, 0x7632, R8 ;  /* 0x0000763210087816 */ /* 0x008fc40000000008 */
[----:B------:R-:W-:Y:S02]  /*7030*/  ISETP.LT.AND P6, PT, R6, UR19, !P0 ;  /* 0x0000001306007c0c */ /* 0x000fe4000c7c1270 */
[----:B------:R-:W-:Y:S01]  /*7040*/  LOP3.LUT R6, R3, 0x12, RZ, 0xfc, !PT ;  /* 0x0000001203067812 */ /* 0x000fe200078efcff */
[----:B------:R3:W-:Y:S01]  /*7050*/  @P4 STG.E.U16 desc[UR22][R136.64], R8 ;  /* 0x0000000888004986 */ /* 0x0007e2000c101516 */
[----:B------:R-:W-:Y:S02]  /*7060*/  F2FP.F16.F32.PACK_AB R18, R19, R18 ;  /* 0x000000121312723e */ /* 0x000fe400000000ff */
[----:B0-----:R-:W-:Y:S01]  /*7070*/  ISETP.LT.AND P4, PT, R6, UR4, !P0 ;  /* 0x0000000406007c0c */ /* 0x001fe2000c781270 */
[----:B------:R-:W0:Y:S01]  /*7080*/  LDCU UR4, c[0x0][0x39c] ;  /* 0x00007380ff0477ac */ /* 0x000e220008000800 */
[----:B------:R-:W-:Y:S01]  /*7090*/  LOP3.LUT R6, R3, 0x13, RZ, 0xfc, !PT ;  /* 0x0000001303067812 */ /* 0x000fe200078efcff */
[----:B------:R-:W-:Y:S01]  /*70a0*/  @P3 STG.E.U16 desc[UR22][R138.64], R18 ;  /* 0x000000128a003986 */ /* 0x000fe2000c101516 */
[----:B------:R-:W-:-:S02]  /*70b0*/  F2FP.F16.F32.PACK_AB R20, R21, R20 ;  /* 0x000000141514723e */ /* 0x000fc400000000ff */
[----:B-----5:R-:W-:Y:S02]  /*70c0*/  PRMT R9, R18, 0x7632, R9 ;  /* 0x0000763212097816 */ /* 0x020fe40000000009 */
[----:B-1----:R-:W-:Y:S01]  /*70d0*/  ISETP.LT.AND P3, PT, R6, UR6, !P0 ;  /* 0x0000000606007c0c */ /* 0x002fe2000c761270 */
[----:B------:R-:W1:Y:S01]  /*70e0*/  LDCU UR6, c[0x0][0x39c] ;  /* 0x00007380ff0677ac */ /* 0x000e620008000800 */
[----:B------:R-:W-:Y:S01]  /*70f0*/  PRMT R12, R20, 0x7632, R12 ;  /* 0x00007632140c7816 */ /* 0x000fe2000000000c */
[----:B------:R5:W-:Y:S01]  /*7100*/  @P5 STG.E.U16 desc[UR22][R132.64], R9 ;  /* 0x0000000984005986 */ /* 0x000be2000c101516 */
[C---:B------:R-:W-:Y:S02]  /*7110*/  LOP3.LUT R6, R3.reuse, 0x14, RZ, 0xfc, !PT ;  /* 0x0000001403067812 */ /* 0x040fe400078efcff */
[----:B------:R-:W-:Y:S01]  /*7120*/  LOP3.LUT R7, R3, 0x15, RZ, 0xfc, !PT ;  /* 0x0000001503077812 */ /* 0x000fe200078efcff */
[----:B------:R-:W-:Y:S01]  /*7130*/  @P2 STG.E.U16 desc[UR22][R134.64], R20 ;  /* 0x0000001486002986 */ /* 0x000fe2000c101516 */
[----:B--2---:R-:W-:Y:S01]  /*7140*/  ISETP.LT.AND P5, PT, R6, UR7, !P0 ;  /* 0x0000000706007c0c */ /* 0x004fe2000c7a1270 */
[----:B------:R-:W2:Y:S01]  /*7150*/  LDCU UR7, c[0x0][0x39c] ;  /* 0x00007380ff0777ac */ /* 0x000ea20008000800 */
[----:B------:R-:W-:Y:S01]  /*7160*/  F2FP.F16.F32.PACK_AB R22, R23, R22 ;  /* 0x000000161716723e */ /* 0x000fe200000000ff */
[----:B------:R1:W-:Y:S01]  /*7170*/  @P6 STG.E.U16 desc[UR22][R4.64], R12 ;  /* 0x0000000c04006986 */ /* 0x0003e2000c101516 */
[----:B------:R-:W-:-:S02]  /*7180*/  LEA R6, P6, R169, R0, 0x1 ;  /* 0x00000000a9067211 */ /* 0x000fc400078c08ff */
[----:B0-----:R-:W-:Y:S01]  /*7190*/  ISETP.LT.AND P2, PT, R7, UR4, !P0 ;  /* 0x0000000407007c0c */ /* 0x001fe2000c741270 */
[----:B------:R-:W0:Y:S01]  /*71a0*/  LDCU UR4, c[0x0][0x39c] ;  /* 0x00007380ff0477ac */ /* 0x000e220008000800 */
[----:B------:R-:W-:Y:S02]  /*71b0*/  LEA.HI.X.SX32 R7, R169, R2, 0x1, P6 ;  /* 0x00000002a9077211 */ /* 0x000fe400030f0eff */
[----:B---3--:R-:W-:Y:S02]  /*71c0*/  LEA R8, P6, R11, R0, 0x1 ;  /* 0x000000000b087211 */ /* 0x008fe400078c08ff */
[----:B------:R-:W-:Y:S01]  /*71d0*/  LOP3.LUT R10, R3, 0x16, RZ, 0xfc, !PT ;  /* 0x00000016030a7812 */ /* 0x000fe200078efcff */
[----:B------:R3:W-:Y:S01]  /*71e0*/  @P4 STG.E.U16 desc[UR22][R6.64], R22 ;  /* 0x0000001606004986 */ /* 0x0007e2000c101516 */
[C---:B-----5:R-:W-:Y:S01]  /*71f0*/  LEA.HI.X.SX32 R9, R11.reuse, R2, 0x1, P6 ;  /* 0x000000020b097211 */ /* 0x060fe200030f0eff */
[----:B------:R-:W-:Y:S01]  /*7200*/  VIADD R11, R11, UR5 ;  /* 0x000000050b0b7c36 */ /* 0x000fe20008000000 */
[----:B-1----:R-:W-:-:S02]  /*7210*/  PRMT R5, R22, 0x7632, R5 ;  /* 0x0000763216057816 */ /* 0x002fc40000000005 */
[----:B------:R-:W-:Y:S01]  /*7220*/  ISETP.LT.AND P4, PT, R10, UR6, !P0 ;  /* 0x000000060a007c0c */ /* 0x000fe2000c781270 */
[----:B------:R-:W1:Y:S01]  /*7230*/  LDCU UR6, c[0x0][0x39c] ;  /* 0x00007380ff0677ac */ /* 0x000e620008000800 */
[----:B------:R-:W-:Y:S01]  /*7240*/  LOP3.LUT R10, R3, 0x17, RZ, 0xfc, !PT ;  /* 0x00000017030a7812 */ /* 0x000fe200078efcff */
[----:B------:R5:W-:Y:S01]  /*7250*/  @P3 STG.E.U16 desc[UR22][R8.64], R5 ;  /* 0x0000000508003986 */ /* 0x000be2000c101516 */
[C---:B------:R-:W-:Y:S01]  /*7260*/  LEA R4, P3, R11.reuse, R0, 0x1 ;  /* 0x000000000b047211 */ /* 0x040fe200078608ff */
[----:B------:R-:W-:Y:S01]  /*7270*/  VIADD R13, R11, UR5 ;  /* 0x000000050b0d7c36 */ /* 0x000fe20008000000 */
[----:B------:R-:W-:Y:S02]  /*7280*/  F2FP.F16.F32.PACK_AB R24, R25, R24 ;  /* 0x000000181918723e */ /* 0x000fe400000000ff */
[----:B------:R-:W-:Y:S02]  /*7290*/  F2FP.F16.F32.PACK_AB R26, R27, R26 ;  /* 0x0000001a1b1a723e */ /* 0x000fe400000000ff */
[----:B---3--:R-:W-:-:S02]  /*72a0*/  LEA R6, P6, R13, R0, 0x1 ;  /* 0x000000000d067211 */ /* 0x008fc400078c08ff */
[----:B------:R-:W-:Y:S02]  /*72b0*/  F2FP.F16.F32.PACK_AB R28, R29, R28 ;  /* 0x0000001c1d1c723e */ /* 0x000fe400000000ff */
[CC--:B------:R-:W-:Y:S01]  /*72c0*/  LEA.HI.X.SX32 R7, R13.reuse, R2.reuse, 0x1, P6 ;  /* 0x000000020d077211 */ /* 0x0c0fe200030f0eff */
[----:B------:R-:W-:Y:S01]  /*72d0*/  VIADD R13, R13, UR5 ;  /* 0x000000050d0d7c36 */ /* 0x000fe20008000000 */
[----:B-----5:R-:W-:Y:S02]  /*72e0*/  LEA.HI.X.SX32 R5, R11, R2, 0x1, P3 ;  /* 0x000000020b057211 */ /* 0x020fe400018f0eff */
[----:B0-----:R-:W-:Y:S01]  /*72f0*/  ISETP.LT.AND P3, PT, R10, UR4, !P0 ;  /* 0x000000040a007c0c */ /* 0x001fe2000c761270 */
[----:B------:R-:W0:Y:S01]  /*7300*/  LDCU UR4, c[0x0][0x39c] ;  /* 0x00007380ff0477ac */ /* 0x000e220008000800 */
[----:B------:R-:W-:Y:S01]  /*7310*/  LOP3.LUT R8, R3, 0x18, RZ, 0xfc, !PT ;  /* 0x0000001803087812 */ /* 0x000fe200078efcff */
[----:B------:R3:W-:Y:S01]  /*7320*/  @P5 STG.E.U16 desc[UR22][R4.64], R24 ;  /* 0x0000001804005986 */ /* 0x0007e2000c101516 */
[----:B------:R-:W-:Y:S01]  /*7330*/  PRMT R9, R24, 0x7632, R9 ;  /* 0x0000763218097816 */ /* 0x000fe20000000009 */
[----:B------:R-:W-:Y:S01]  /*7340*/  VIADD R11, R13, UR5 ;  /* 0x000000050d0b7c36 */ /* 0x000fe20008000000 */
[----:B-1----:R-:W-:Y:S01]  /*7350*/  ISETP.LT.AND P6, PT, R8, UR6, !P0 ;  /* 0x0000000608007c0c */ /* 0x002fe2000c7c1270 */
[----:B------:R-:W1:Y:S01]  /*7360*/  LDCU UR6, c[0x0][0x39c] ;  /* 0x00007380ff0677ac */ /* 0x000e620008000800 */
[----:B------:R-:W-:Y:S01]  /*7370*/  LOP3.LUT R10, R3, 0x1c, RZ, 0xfc, !PT ;  /* 0x0000001c030a7812 */ /* 0x000fe200078efcff */
[----:B------:R5:W-:Y:S01]  /*7380*/  @P2 STG.E.U16 desc[UR22][R6.64], R9 ;  /* 0x0000000906002986 */ /* 0x000be2000c101516 */
[----:B------:R-:W-:-:S02]  /*7390*/  LEA R8, P2, R13, R0, 0x1 ;  /* 0x000000000d087211 */ /* 0x000fc400078408ff */
[----:B------:R-:W-:Y:S02]  /*73a0*/  F2FP.F16.F32.PACK_AB R30, R31, R30 ;  /* 0x0000001e1f1e723e */ /* 0x000fe400000000ff */
[----:B------:R-:W-:Y:S02]  /*73b0*/  F2FP.F16.F32.PACK_AB R32, R33, R32 ;  /* 0x000000202120723e */ /* 0x000fe400000000ff */
[C---:B---3--:R-:W-:Y:S02]  /*73c0*/  LOP3.LUT R4, R3.reuse, 0x19, RZ, 0xfc, !PT ;  /* 0x0000001903047812 */ /* 0x048fe400078efcff */
[----:B------:R-:W-:Y:S02]  /*73d0*/  LOP3.LUT R5, R3, 0x1a, RZ, 0xfc, !PT ;  /* 0x0000001a03057812 */ /* 0x000fe400078efcff */
[----:B0-----:R-:W-:Y:S01]  /*73e0*/  ISETP.LT.AND P5, PT, R4, UR4, !P0 ;  /* 0x0000000404007c0c */ /* 0x001fe2000c7a1270 */
[----:B------:R-:W0:Y:S01]  /*73f0*/  LDCU UR4, c[0x0][0x39c] ;  /* 0x00007380ff0477ac */ /* 0x000e220008000800 */
[----:B-----5:R-:W-:-:S02]  /*7400*/  LEA.HI.X.SX32 R9, R13, R2, 0x1, P2 ;  /* 0x000000020d097211 */ /* 0x020fc400010f0eff */
[----:B------:R-:W-:Y:S02]  /*7410*/  LEA R4, P2, R11, R0, 0x1 ;  /* 0x000000000b047211 */ /* 0x000fe400078408ff */
[----:B------:R-:W-:Y:S01]  /*7420*/  PRMT R7, R26, 0x7632, R7 ;  /* 0x000076321a077816 */ /* 0x000fe20000000007 */
[----:B------:R-:W-:Y:S01]  /*7430*/  @P4 STG.E.U16 desc[UR22][R8.64], R26 ;  /* 0x0000001a08004986 */ /* 0x000fe2000c101516 */
[----:B--2---:R-:W-:Y:S01]  /*7440*/  ISETP.LT.AND P4, PT, R5, UR7, !P0 ;  /* 0x0000000705007c0c */ /* 0x004fe2000c781270 */
[----:B------:R-:W2:Y:S01]  /*7450*/  LDCU UR7, c[0x0][0x39c] ;  /* 0x00007380ff0777ac */ /* 0x000ea20008000800 */
[C---:B------:R-:W-:Y:S01]  /*7460*/  LEA.HI.X.SX32 R5, R11.reuse, R2, 0x1, P2 ;  /* 0x000000020b057211 */ /* 0x040fe200010f0eff */
[----:B------:R-:W-:Y:S01]  /*7470*/  VIADD R11, R11, UR5 ;  /* 0x000000050b0b7c36 */ /* 0x000fe20008000000 */
[----:B------:R-:W-:Y:S02]  /*7480*/  LOP3.LUT R6, R3, 0x1b, RZ, 0xfc, !PT ;  /* 0x0000001b03067812 */ /* 0x000fe400078efcff */
[----:B------:R-:W-:Y:S01]  /*7490*/  F2FP.F16.F32.PACK_AB R34, R35, R34 ;  /* 0x000000222322723e */ /* 0x000fe200000000ff */
[----:B------:R3:W-:Y:S01]  /*74a0*/  @P3 STG.E.U16 desc[UR22][R4.64], R7 ;  /* 0x0000000704003986 */ /* 0x0007e2000c101516 */
[----:B-1----:R-:W-:Y:S01]  /*74b0*/  ISETP.LT.AND P2, PT, R6, UR6, !P0 ;  /* 0x0000000606007c0c */ /* 0x002fe2000c741270 */
[C---:B------:R-:W-:Y:S01]  /*74c0*/  VIADD R13, R11.reuse, UR5 ;  /* 0x000000050b0d7c36 */ /* 0x040fe20008000000 */
[----:B------:R-:W-:Y:S01]  /*74d0*/  LEA R6, P3, R11, R0, 0x1 ;  /* 0x000000000b067211 */ /* 0x000fe200078608ff */
[----:B------:R-:W1:Y:S01]  /*74e0*/  LDCU UR6, c[0x0][0x39c] ;  /* 0x00007380ff0677ac */ /* 0x000e620008000800 */
[----:B------:R-:W-:-:S02]  /*74f0*/  F2FP.F16.F32.PACK_AB R36, R37, R36 ;  /* 0x000000242524723e */ /* 0x000fc400000000ff */
[----:B------:R-:W-:Y:S02]  /*7500*/  F2FP.F16.F32.PACK_AB R38, R39, R38 ;  /* 0x000000262726723e */ /* 0x000fe400000000ff */
[----:B------:R-:W-:Y:S02]  /*7510*/  F2FP.F16.F32.PACK_AB R40, R41, R40 ;  /* 0x000000282928723e */ /* 0x000fe400000000ff */
[----:B------:R-:W-:Y:S02]  /*7520*/  F2FP.F16.F32.PACK_AB R42, R43, R42 ;  /* 0x0000002a2b2a723e */ /* 0x000fe400000000ff */
[----:B---3--:R-:W-:Y:S02]  /*7530*/  LEA.HI.X.SX32 R7, R11, R2, 0x1, P3 ;  /* 0x000000020b077211 */ /* 0x008fe400018f0eff */
[C---:B------:R-:W-:Y:S02]  /*7540*/  LEA R8, P3, R13.reuse, R0, 0x1 ;  /* 0x000000000d087211 */ /* 0x040fe400078608ff */
[----:B------:R-:W-:Y:S01]  /*7550*/  PRMT R5, R28, 0x7632, R5 ;  /* 0x000076321c057816 */ /* 0x000fe20000000005 */
[----:B------:R3:W-:Y:S01]  /*7560*/  @P6 STG.E.U16 desc[UR22][R6.64], R28 ;  /* 0x0000001c06006986 */ /* 0x0007e2000c101516 */
[C---:B------:R-:W-:Y:S01]  /*7570*/  LEA.HI.X.SX32 R9, R13.reuse, R2, 0x1, P3 ;  /* 0x000000020d097211 */ /* 0x040fe200018f0eff */
[----:B------:R-:W-:Y:S01]  /*7580*/  VIADD R13, R13, UR5 ;  /* 0x000000050d0d7c36 */ /* 0x000fe20008000000 */
[----:B0-----:R-:W-:Y:S01]  /*7590*/  ISETP.LT.AND P3, PT, R10, UR4, !P0 ;  /* 0x000000040a007c0c */ /* 0x001fe2000c761270 */
[----:B------:R-:W0:Y:S01]  /*75a0*/  LDCU UR4, c[0x0][0x39c] ;  /* 0x00007380ff0477ac */ /* 0x000e220008000800 */
[----:B------:R-:W-:Y:S01]  /*75b0*/  LOP3.LUT R10, R3, 0x1d, RZ, 0xfc, !PT ;  /* 0x0000001d030a7812 */ /* 0x000fe200078efcff */
[----:B------:R5:W-:Y:S01]  /*75c0*/  @P5 STG.E.U16 desc[UR22][R8.64], R5 ;  /* 0x0000000508005986 */ /* 0x000be2000c101516 */
[C---:B------:R-:W-:Y:S01]  /*75d0*/  LEA R4, P5, R13.reuse, R0, 0x1 ;  /* 0x000000000d047211 */ /* 0x040fe200078a08ff */
[----:B------:R-:W-:Y:S01]  /*75e0*/  VIADD R11, R13, UR5 ;  /* 0x000000050d0b7c36 */ /* 0x000fe20008000000 */
[----:B------:R-:W-:-:S02]  /*75f0*/  F2FP.F16.F32.PACK_AB R44, R45, R44 ;  /* 0x0000002c2d2c723e */ /* 0x000fc400000000ff */
[----:B------:R-:W-:Y:S02]  /*7600*/  F2FP.F16.F32.PACK_AB R46, R47, R46 ;  /* 0x0000002e2f2e723e */ /* 0x000fe400000000ff */
[----:B---3--:R-:W-:Y:S02]  /*7610*/  LOP3.LUT R7, R3, 0x1e, RZ, 0xfc, !PT ;  /* 0x0000001e03077812 */ /* 0x008fe400078efcff */
[----:B------:R-:W-:Y:S02]  /*7620*/  LEA R6, P6, R11, R0, 0x1 ;  /* 0x000000000b067211 */ /* 0x000fe400078c08ff */
[----:B------:R-:W-:Y:S02]  /*7630*/  F2FP.F16.F32.PACK_AB R48, R49, R48 ;  /* 0x000000303130723e */ /* 0x000fe400000000ff */
[-C--:B-----5:R-:W-:Y:S02]  /*7640*/  LEA.HI.X.SX32 R5, R13, R2.reuse, 0x1, P5 ;  /* 0x000000020d057211 */ /* 0x0a0fe400028f0eff */
[----:B-1----:R-:W-:Y:S01]  /*7650*/  ISETP.LT.AND P5, PT, R10, UR6, !P0 ;  /* 0x000000060a007c0c */ /* 0x002fe2000c7a1270 */
[----:B------:R-:W1:Y:S01]  /*7660*/  LDCU UR6, c[0x0][0x39c] ;  /* 0x00007380ff0677ac */ /* 0x000e620008000800 */
[----:B------:R-:W-:Y:S01]  /*7670*/  LOP3.LUT R9, R3, 0x1f, RZ, 0xfc, !PT ;  /* 0x0000001f03097812 */ /* 0x000fe200078efcff */
[----:B------:R3:W-:Y:S01]  /*7680*/  @P4 STG.E.U16 desc[UR22][R4.64], R30 ;  /* 0x0000001e04004986 */ /* 0x0007e2000c101516 */
[----:B--2---:R-:W-:Y:S01]  /*7690*/  ISETP.LT.AND P4, PT, R7, UR7, !P0 ;  /* 0x0000000707007c0c */ /* 0x004fe2000c781270 */
[----:B------:R-:W2:Y:S01]  /*76a0*/  LDCU UR7, c[0x0][0x39c] ;  /* 0x00007380ff0777ac */ /* 0x000ea20008000800 */
[C---:B------:R-:W-:Y:S01]  /*76b0*/  LEA.HI.X.SX32 R7, R11.reuse, R2, 0x1, P6 ;  /* 0x000000020b077211 */ /* 0x040fe200030f0eff */
[----:B------:R-:W-:Y:S01]  /*76c0*/  VIADD R11, R11, UR5 ;  /* 0x000000050b0b7c36 */ /* 0x000fe20008000000 */
[----:B------:R-:W-:-:S02]  /*76d0*/  LOP3.LUT R10, R3, 0x20, RZ, 0xfc, !PT ;  /* 0x00000020030a7812 */ /* 0x000fc400078efcff */
[----:B------:R-:W-:Y:S01]  /*76e0*/  F2FP.F16.F32.PACK_AB R50, R51, R50 ;  /* 0x000000323332723e */ /* 0x000fe200000000ff */
[C---:B------:R-:W-:Y:S01]  /*76f0*/  VIADD R13, R11.reuse, UR5 ;  /* 0x000000050b0d7c36 */ /* 0x040fe20008000000 */
[----:B------:R-:W-:Y:S02]  /*7700*/  LEA R8, P6, R11, R0, 0x1 ;  /* 0x000000000b087211 */ /* 0x000fe400078c08ff */
[----:B------:R-:W-:Y:S02]  /*7710*/  F2FP.F16.F32.PACK_AB R52, R53, R52 ;  /* 0x000000343534723e */ /* 0x000fe400000000ff */
[----:B---3--:R-:W-:Y:S02]  /*7720*/  PRMT R5, R30, 0x7632, R5 ;  /* 0x000076321e057816 */ /* 0x008fe40000000005 */
[----:B------:R-:W-:Y:S02]  /*7730*/  F2FP.F16.F32.PACK_AB R54, R55, R54 ;  /* 0x000000363736723e */ /* 0x000fe400000000ff */
[----:B------:R-:W-:Y:S01]  /*7740*/  F2FP.F16.F32.PACK_AB R56, R57, R56 ;  /* 0x000000383938723e */ /* 0x000fe200000000ff */
[----:B------:R3:W-:Y:S01]  /*7750*/  @P2 STG.E.U16 desc[UR22][R6.64], R5 ;  /* 0x0000000506002986 */ /* 0x0007e2000c101516 */
[----:B0-----:R-:W-:Y:S01]  /*7760*/  ISETP.LT.AND P2, PT, R9, UR4, !P0 ;  /* 0x0000000409007c0c */ /* 0x001fe2000c741270 */
[----:B------:R-:W0:Y:S01]  /*7770*/  LDCU UR4, c[0x0][0x39c] ;  /* 0x00007380ff0477ac */ /* 0x000e220008000800 */
[----:B------:R-:W-:-:S02]  /*7780*/  LEA.HI.X.SX32 R9, R11, R2, 0x1, P6 ;  /* 0x000000020b097211 */ /* 0x000fc400030f0eff */
[----:B------:R-:W-:Y:S02]  /*7790*/  LEA R4, P6, R13, R0, 0x1 ;  /* 0x000000000d047211 */ /* 0x000fe400078c08ff */
[----:B------:R-:W-:Y:S01]  /*77a0*/  F2FP.F16.F32.PACK_AB R58, R59, R58 ;  /* 0x0000003a3b3a723e */ /* 0x000fe200000000ff */
[----:B------:R5:W-:Y:S01]  /*77b0*/  @P3 STG.E.U16 desc[UR22][R8.64], R32 ;  /* 0x0000002008003986 */ /* 0x000be2000c101516 */
[----:B-1----:R-:W-:Y:S01]  /*77c0*/  ISETP.LT.AND P3, PT, R10, UR6, !P0 ;  /* 0x000000060a007c0c */ /* 0x002fe2000c761270 */
[----:B------:R-:W1:Y:S01]  /*77d0*/  LDCU UR6, c[0x0][0x39c] ;  /* 0x00007380ff0677ac */ /* 0x000e620008000800 */
[----:B------:R-:W-:Y:S02]  /*77e0*/  LOP3.LUT R10, R3, 0x21, RZ, 0xfc, !PT ;  /* 0x00000021030a7812 */ /* 0x000fe400078efcff */
[C---:B---3--:R-:W-:Y:S01]  /*77f0*/  LEA.HI.X.SX32 R5, R13.reuse, R2, 0x1, P6 ;  /* 0x000000020d057211 */ /* 0x048fe200030f0eff */
[----:B------:R-:W-:Y:S01]  /*7800*/  VIADD R13, R13, UR5 ;  /* 0x000000050d0d7c36 */ /* 0x000fe20008000000 */
[----:B------:R-:W-:-:S02]  /*7810*/  PRMT R7, R32, 0x7632, R7 ;  /* 0x0000763220077816 */ /* 0x000fc40000000007 */
[----:B------:R-:W-:Y:S01]  /*7820*/  F2FP.F16.F32.PACK_AB R60, R61, R60 ;  /* 0x0000003c3d3c723e */ /* 0x000fe200000000ff */
[----:B------:R-:W-:Y:S01]  /*7830*/  VIADD R11, R13, UR5 ;  /* 0x000000050d0b7c36 */ /* 0x000fe20008000000 */
[----:B------:R-:W-:Y:S01]  /*7840*/  F2FP.F16.F32.PACK_AB R62, R63, R62 ;  /* 0x0000003e3f3e723e */ /* 0x000fe200000000ff */
[----:B------:R3:W-:Y:S01]  /*7850*/  @P5 STG.E.U16 desc[UR22][R4.64], R7 ;  /* 0x0000000704005986 */ /* 0x0007e2000c101516 */
[-C--:B------:R-:W-:Y:S02]  /*7860*/  LEA R6, P5, R13, R0.reuse, 0x1 ;  /* 0x000000000d067211 */ /* 0x080fe400078a08ff */
[----:B-----5:R-:W-:Y:S02]  /*7870*/  LEA R8, P6, R11, R0, 0x1 ;  /* 0x000000000b087211 */ /* 0x020fe400078c08ff */
[----:B------:R-:W-:Y:S02]  /*7880*/  F2FP.F16.F32.PACK_AB R64, R65, R64 ;  /* 0x000000404140723e */ /* 0x000fe400000000ff */
[C---:B------:R-:W-:Y:S01]  /*7890*/  LEA.HI.X.SX32 R9, R11.reuse, R2, 0x1, P6 ;  /* 0x000000020b097211 */ /* 0x040fe200030f0eff */
[----:B------:R-:W-:Y:S01]  /*78a0*/  VIADD R11, R11, UR5 ;  /* 0x000000050b0b7c36 */ /* 0x000fe20008000000 */
[----:B------:R-:W-:-:S02]  /*78b0*/  F2FP.F16.F32.PACK_AB R66, R67, R66 ;  /* 0x000000424342723e */ /* 0x000fc400000000ff */
[----:B------:R-:W-:Y:S02]  /*78c0*/  F2FP.F16.F32.PACK_AB R68, R69, R68 ;  /* 0x000000444544723e */ /* 0x000fe400000000ff */
[----:B---3--:R-:W-:Y:S01]  /*78d0*/  LEA.HI.X.SX32 R7, R13, R2, 0x1, P5 ;  /* 0x000000020d077211 */ /* 0x008fe200028f0eff */
[----:B------:R-:W-:Y:S01]  /*78e0*/  VIADD R13, R11, UR5 ;  /* 0x000000050b0d7c36 */ /* 0x000fe20008000000 */
[----:B0-----:R-:W-:Y:S01]  /*78f0*/  ISETP.LT.AND P5, PT, R10, UR4, !P0 ;  /* 0x000000040a007c0c */ /* 0x001fe2000c7a1270 */
[----:B------:R-:W0:Y:S01]  /*7900*/  LDCU UR4, c[0x0][0x39c] ;  /* 0x00007380ff0477ac */ /* 0x000e220008000800 */
[C---:B------:R-:W-:Y:S01]  /*7910*/  LOP3.LUT R4, R3.reuse, 0x22, RZ, 0xfc, !PT ;  /* 0x0000002203047812 */ /* 0x040fe200078efcff */
[----:B------:R3:W-:Y:S01]  /*7920*/  @P4 STG.E.U16 desc[UR22][R6.64], R34 ;  /* 0x0000002206004986 */ /* 0x0007e2000c101516 */
[----:B------:R-:W-:Y:S02]  /*7930*/  PRMT R5, R34, 0x7632, R5 ;  /* 0x0000763222057816 */ /* 0x000fe40000000005 */
        /* <DEDUP_REMOVED lines=13> */
[----:B------:R-:W-:Y:S01]  /*7a10*/  LOP3.LUT R8, R3, 0x25, RZ, 0xfc, !PT ;  /* 0x0000002503087812 */ /* 0x000fe200078efcff */
[----:B------:R3:W-:Y:S01]  /*7a20*/  @P3 STG.E.U16 desc[UR22][R4.64], R36 ;  /* 0x0000002404003986 */ /* 0x0007e2000c101516 */
[----:B--2---:R-:W-:Y:S01]  /*7a30*/  ISETP.LT.AND P3, PT, R7, UR7, !P0 ;  /* 0x0000000707007c0c */ /* 0x004fe2000c761270 */
[----:B------:R-:W2:Y:S01]  /*7a40*/  LDCU UR7, c[0x0][0x39c] ;  /* 0x00007380ff0777ac */ /* 0x000ea20008000800 */
[C---:B------:R-:W-:Y:S01]  /*7a50*/  LEA.HI.X.SX32 R7, R13.reuse, R2, 0x1, P2 ;  /* 0x000000020d077211 */ /* 0x040fe200010f0eff */
[----:B------:R-:W-:Y:S01]  /*7a60*/  VIADD R13, R13, UR5 ;  /* 0x000000050d0d7c36 */ /* 0x000fe20008000000 */
[----:B-1----:R-:W-:Y:S01]  /*7a70*/  ISETP.LT.AND P2, PT, R8, UR6, !P0 ;  /* 0x0000000608007c0c */ /* 0x002fe2000c741270 */
[----:B------:R-:W1:Y:S01]  /*7a80*/  LDCU UR6, c[0x0][0x39c] ;  /* 0x00007380ff0677ac */ /* 0x000e620008000800 */
[----:B------:R-:W-:Y:S01]  /*7a90*/  F2FP.F16.F32.PACK_AB R74, R75, R74 ;  /* 0x0000004a4b4a723e */ /* 0x000fe200000000ff */
[----:B------:R-:W-:Y:S01]  /*7aa0*/  VIADD R11, R13, UR5 ;  /* 0x000000050d0b7c36 */ /* 0x000fe20008000000 */
[----:B------:R-:W-:-:S02]  /*7ab0*/  F2FP.F16.F32.PACK_AB R76, R77, R76 ;  /* 0x0000004c4d4c723e */ /* 0x000fc400000000ff */
[----:B------:R-:W-:Y:S02]  /*7ac0*/  F2FP.F16.F32.PACK_AB R78, R79, R78 ;  /* 0x0000004e4f4e723e */ /* 0x000fe400000000ff */
[----:B---3--:R-:W-:Y:S02]  /*7ad0*/  PRMT R5, R36, 0x7632, R5 ;  /* 0x0000763224057816 */ /* 0x008fe40000000005 */
[----:B------:R-:W-:Y:S02]  /*7ae0*/  F2FP.F16.F32.PACK_AB R80, R81, R80 ;  /* 0x000000505150723e */ /* 0x000fe400000000ff */
[----:B------:R-:W-:Y:S01]  /*7af0*/  F2FP.F16.F32.PACK_AB R82, R83, R82 ;  /* 0x000000525352723e */ /* 0x000fe200000000ff */
[----:B------:R3:W-:Y:S01]  /*7b00*/  @P5 STG.E.U16 desc[UR22][R6.64], R5 ;  /* 0x0000000506005986 */ /* 0x0007e2000c101516 */
[----:B------:R-:W-:Y:S02]  /*7b10*/  LEA R8, P5, R13, R0, 0x1 ;  /* 0x000000000d087211 */ /* 0x000fe400078a08ff */
[----:B------:R-:W-:-:S02]  /*7b20*/  F2FP.F16.F32.PACK_AB R84, R85, R84 ;  /* 0x000000545554723e */ /* 0x000fc400000000ff */
[----:B------:R-:W-:Y:S02]  /*7b30*/  LEA.HI.X.SX32 R9, R13, R2, 0x1, P5 ;  /* 0x000000020d097211 */ /* 0x000fe400028f0eff */
[----:B------:R-:W-:Y:S02]  /*7b40*/  LEA R4, P5, R11, R0, 0x1 ;  /* 0x000000000b047211 */ /* 0x000fe400078a08ff */
[----:B------:R-:W-:Y:S01]  /*7b50*/  F2FP.F16.F32.PACK_AB R86, R87, R86 ;  /* 0x000000565756723e */ /* 0x000fe200000000ff */
[----:B------:R5:W-:Y:S01]  /*7b60*/  @P6 STG.E.U16 desc[UR22][R8.64], R38 ;  /* 0x0000002608006986 */ /* 0x000be2000c101516 */
[----:B------:R-:W-:Y:S02]  /*7b70*/  F2FP.F16.F32.PACK_AB R88, R89, R88 ;  /* 0x000000585958723e */ /* 0x000fe400000000ff */
[----:B---3--:R-:W-:Y:S02]  /*7b80*/  PRMT R7, R38, 0x7632, R7 ;  /* 0x0000763226077816 */ /* 0x008fe40000000007 */
        /* <DEDUP_REMOVED lines=8> */
[----:B-----5:R-:W-:-:S02]  /*7c10*/  LOP3.LUT R9, R3, 0x28, RZ, 0xfc, !PT ;  /* 0x0000002803097812 */ /* 0x020fc400078efcff */
[----:B------:R-:W-:Y:S02]  /*7c20*/  F2FP.F16.F32.PACK_AB R90, R91, R90 ;  /* 0x0000005a5b5a723e */ /* 0x000fe400000000ff */
[----:B------:R-:W-:Y:S02]  /*7c30*/  LEA R8, P6, R13, R0, 0x1 ;  /* 0x000000000d087211 */ /* 0x000fe400078c08ff */
[----:B------:R-:W-:Y:S02]  /*7c40*/  F2FP.F16.F32.PACK_AB R92, R93, R92 ;  /* 0x0000005c5d5c723e */ /* 0x000fe400000000ff */
[----:B------:R-:W-:Y:S02]  /*7c50*/  F2FP.F16.F32.PACK_AB R94, R95, R94 ;  /* 0x0000005e5f5e723e */ /* 0x000fe400000000ff */
[-C--:B---3--:R-:W-:Y:S02]  /*7c60*/  LEA.HI.X.SX32 R7, R11, R2.reuse, 0x1, P4 ;  /* 0x000000020b077211 */ /* 0x088fe400020f0eff */
        /* <DEDUP_REMOVED lines=28> */
[----:B------:R-:W-:-:S02]  /*7e30*/  F2FP.F16.F32.PACK_AB R106, R107, R106 ;  /* 0x0000006a6b6a723e */ /* 0x000fc400000000ff */
[----:B------:R-:W-:Y:S01]  /*7e40*/  F2FP.F16.F32.PACK_AB R108, R109, R108 ;  /* 0x0000006c6d6c723e */ /* 0x000fe200000000ff */
[----:B------:R-:W-:Y:S01]  /*7e50*/  VIADD R13, R11, UR5 ;  /* 0x000000050b0d7c36 */ /* 0x000fe20008000000 */
[----:B------:R-:W-:Y:S02]  /*7e60*/  F2FP.F16.F32.PACK_AB R110, R111, R110 ;  /* 0x0000006e6f6e723e */ /* 0x000fe400000000ff */
[----:B-----5:R-:W-:Y:S02]  /*7e70*/  PRMT R5, R42, 0x7632, R5 ;  /* 0x000076322a057816 */ /* 0x020fe40000000005 */
[----:B------:R-:W-:Y:S02]  /*7e80*/  LEA R4, P6, R13, R0, 0x1 ;  /* 0x000000000d047211 */ /* 0x000fe400078c08ff */
[----:B------:R-:W-:Y:S01]  /*7e90*/  F2FP.F16.F32.PACK_AB R112, R113, R112 ;  /* 0x000000707170723e */ /* 0x000fe200000000ff */
[----:B------:R3:W-:Y:S01]  /*7ea0*/  @P4 STG.E.U16 desc[UR22][R6.64], R5 ;  /* 0x0000000506004986 */ /* 0x0007e2000c101516 */
[----:B------:R-:W-:-:S02]  /*7eb0*/  LEA R8, P4, R11, R0, 0x1 ;  /* 0x000000000b087211 */ /* 0x000fc400078808ff */
[----:B------:R-:W-:Y:S02]  /*7ec0*/  F2FP.F16.F32.PACK_AB R114, R115, R114 ;  /* 0x000000727372723e */ /* 0x000fe400000000ff */
[----:B------:R-:W-:Y:S02]  /*7ed0*/  LEA.HI.X.SX32 R9, R11, R2, 0x1, P4 ;  /* 0x000000020b097211 */ /* 0x000fe400020f0eff */
[----:B0-----:R-:W-:Y:S01]  /*7ee0*/  ISETP.LT.AND P4, PT, R10, UR4, !P0 ;  /* 0x000000040a007c0c */ /* 0x001fe2000c781270 */
[----:B------:R-:W0:Y:S01]  /*7ef0*/  LDCU UR4, c[0x0][0x39c] ;  /* 0x00007380ff0477ac */ /* 0x000e220008000800 */
[----:B------:R-:W-:Y:S01]  /*7f00*/  LOP3.LUT R10, R3, 0x30, RZ, 0xfc, !PT ;  /* 0x00000030030a7812 */ /* 0x000fe200078efcff */
[----:B------:R5:W-:Y:S01]  /*7f10*/  @P3 STG.E.U16 desc[UR22][R8.64], R44 ;  /* 0x0000002c08003986 */ /* 0x000be2000c101516 */
[----:B------:R-:W-:Y:S02]  /*7f20*/  F2FP.F16.F32.PACK_AB R116, R117, R116 ;  /* 0x000000747574723e */ /* 0x000fe400000000ff */
[----:B---3--:R-:W-:-:S02]  /*7f30*/  LOP3.LUT R6, R3, 0x2c, RZ, 0xfc, !PT ;  /* 0x0000002c03067812 */ /* 0x008fc400078efcff */
[C---:B------:R-:W-:Y:S01]  /*7f40*/  LEA.HI.X.SX32 R5, R13.reuse, R2, 0x1, P6 ;  /* 0x000000020d057211 */ /* 0x040fe200030f0eff */
[----:B------:R-:W-:Y:S01]  /*7f50*/  VIADD R13, R13, UR5 ;  /* 0x000000050d0d7c36 */ /* 0x000fe20008000000 */
[----:B------:R-:W-:Y:S02]  /*7f60*/  PRMT R7, R44, 0x7632, R7 ;  /* 0x000076322c077816 */ /* 0x000fe40000000007 */
[----:B-1----:R-:W-:Y:S01]  /*7f70*/  ISETP.LT.AND P6, PT, R6, UR6, !P0 ;  /* 0x0000000606007c0c */ /* 0x002fe2000c7c1270 */
[----:B------:R-:W1:Y:S01]  /*7f80*/  LDCU UR6, c[0x0][0x39c] ;  /* 0x00007380ff0677ac */ /* 0x000e620008000800 */
[C---:B------:R-:W-:Y:S01]  /*7f90*/  VIADD R11, R13.reuse, UR5 ;  /* 0x000000050d0b7c36 */ /* 0x040fe20008000000 */
[----:B------:R3:W-:Y:S01]  /*7fa0*/  @P2 STG.E.U16 desc[UR22][R4.64], R7 ;  /* 0x0000000704002986 */ /* 0x0007e2000c101516 */
[----:B------:R-:W-:Y:S02]  /*7fb0*/  LEA R6, P2, R13, R0, 0x1 ;  /* 0x000000000d067211 */ /* 0x000fe400078408ff */
[----:B-----5:R-:W-:-:S02]  /*7fc0*/  LOP3.LUT R8, R3, 0x2d, RZ, 0xfc, !PT ;  /* 0x0000002d03087812 */ /* 0x020fc400078efcff */
[----:B------:R-:W-:Y:S02]  /*7fd0*/  LOP3.LUT R9, R3, 0x2e, RZ, 0xfc, !PT ;  /* 0x0000002e03097812 */ /* 0x000fe400078efcff */
[----:B0-----:R-:W-:Y:S01]  /*7fe0*/  ISETP.LT.AND P3, PT, R8, UR4, !P0 ;  /* 0x0000000408007c0c */ /* 0x001fe2000c761270 */
[----:B------:R-:W0:Y:S01]  /*7ff0*/  LDCU UR4, c[0x0][0x39c] ;  /* 0x00007380ff0477ac */ /* 0x000e220008000800 */
[----:B------:R-:W-:Y:S02]  /*8000*/  F2FP.F16.F32.PACK_AB R118, R119, R118 ;  /* 0x000000767776723e */ /* 0x000fe400000000ff */
[----:B------:R-:W-:Y:S02]  /*8010*/  F2FP.F16.F32.PACK_AB R120, R121, R120 ;  /* 0x000000787978723e */ /* 0x000fe400000000ff */
[----:B---3--:R-:W-:Y:S02]  /*8020*/  LEA.HI.X.SX32 R7, R13, R2, 0x1, P2 ;  /* 0x000000020d077211 */ /* 0x008fe400010f0eff */
[----:B------:R-:W-:-:S02]  /*8030*/  LEA R8, P2, R11, R0, 0x1 ;  /* 0x000000000b087211 */ /* 0x000fc400078408ff */
        /* <DEDUP_REMOVED lines=29> */
[----:B---3--:R-:W-:-:S04]  /*8210*/  LOP3.LUT R5, R3, 0x32, RZ, 0xfc, !PT ;  /* 0x0000003203057812 */ /* 0x008fc800078efcff */
[----:B------:R-:W-:Y:S02]  /*8220*/  LEA R4, P6, R11, R0, 0x1 ;  /* 0x000000000b047211 */ /* 0x000fe400078c08ff */
        /* <DEDUP_REMOVED lines=9> */
[----:B------:R-:W-:-:S03]  /*82c0*/  LOP3.LUT R10, R3, 0x34, RZ, 0xfc, !PT ;  /* 0x00000034030a7812 */ /* 0x000fc600078efcff */
[C---:B------:R-:W-:Y:S01]  /*82d0*/  VIADD R13, R11.reuse, UR5 ;  /* 0x000000050b0d7c36 */ /* 0x040fe20008000000 */
[----:B------:R-:W-:Y:S02]  /*82e0*/  LEA R6, P6, R11, R0, 0x1 ;  /* 0x000000000b067211 */ /* 0x000fe400078c08ff */
[----:B---3--:R-:W-:-:S05]  /*82f0*/  PRMT R9, R50, 0x7632, R9 ;  /* 0x0000763232097816 */ /* 0x008fca0000000009 */
[----:B------:R3:W-:Y:S01]  /*8300*/  @P2 STG.E.U16 desc[UR22][R4.64], R9 ;  /* 0x0000000904002986 */ /* 0x0007e2000c101516 */
[----:B0-----:R-:W-:Y:S01]  /*8310*/  ISETP.LT.AND P2, PT, R7, UR4, !P0 ;  /* 0x0000000407007c0c */ /* 0x001fe2000c741270 */
[----:B------:R-:W0:Y:S01]  /*8320*/  LDCU UR4, c[0x0][0x39c] ;  /* 0x00007380ff0477ac */ /* 0x000e220008000800 */
[----:B------:R-:W-:Y:S02]  /*8330*/  LEA.HI.X.SX32 R7, R11, R2, 0x1, P6 ;  /* 0x000000020b077211 */ /* 0x000fe400030f0eff */
[----:B------:R-:W-:-:S03]  /*8340*/  LEA R8, P6, R13, R0, 0x1 ;  /* 0x000000000d087211 */ /* 0x000fc600078c08ff */
[----:B------:R5:W-:Y:S01]  /*8350*/  @P4 STG.E.U16 desc[UR22][R6.64], R52 ;  /* 0x0000003406004986 */ /* 0x000be2000c101516 */
[----:B-1----:R-:W-:Y:S01]  /*8360*/  ISETP.LT.AND P4, PT, R10, UR6, !P0 ;  /* 0x000000060a007c0c */ /* 0x002fe2000c781270 */
[----:B------:R-:W1:Y:S01]  /*8370*/  LDCU UR6, c[0x0][0x39c] ;  /* 0x00007380ff0677ac */ /* 0x000e620008000800 */
[----:B------:R-:W-:Y:S02]  /*8380*/  LOP3.LUT R10, R3, 0x35, RZ, 0xfc, !PT ;  /* 0x00000035030a7812 */ /* 0x000fe400078efcff */
[C---:B---3--:R-:W-:Y:S01]  /*8390*/  LEA.HI.X.SX32 R9, R13.reuse, R2, 0x1, P6 ;  /* 0x000000020d097211 */ /* 0x048fe200030f0eff */
[----:B------:R-:W-:Y:S01]  /*83a0*/  VIADD R13, R13, UR5 ;  /* 0x000000050d0d7c36 */ /* 0x000fe20008000000 */
[----:B------:R-:W-:-:S03]  /*83b0*/  PRMT R5, R52, 0x7632, R5 ;  /* 0x0000763234057816 */ /* 0x000fc60000000005 */
[C---:B------:R-:W-:Y:S02]  /*83c0*/  VIADD R11, R13.reuse, UR5 ;  /* 0x000000050d0b7c36 */ /* 0x040fe40008000000 */
[----:B------:R3:W-:Y:S01]  /*83d0*/  @P3 STG.E.U16 desc[UR22][R8.64], R5 ;  /* 0x0000000508003986 */ /* 0x0007e2000c101516 */
[-C--:B------:R-:W-:Y:S02]  /*83e0*/  LEA R4, P3, R13, R0.reuse, 0x1 ;  /* 0x000000000d047211 */ /* 0x080fe400078608ff */
[----:B-----5:R-:W-:-:S04]  /*83f0*/  LEA R6, P6, R11, R0, 0x1 ;  /* 0x000000000b067211 */ /* 0x020fc800078c08ff */
[CC--:B------:R-:W-:Y:S01]  /*8400*/  LEA.HI.X.SX32 R7, R11.reuse, R2.reuse, 0x1, P6 ;  /* 0x000000020b077211 */ /* 0x0c0fe200030f0eff */
[----:B------:R-:W-:Y:S01]  /*8410*/  VIADD R11, R11, UR5 ;  /* 0x000000050b0b7c36 */ /* 0x000fe20008000000 */
[----:B---3--:R-:W-:-:S03]  /*8420*/  LEA.HI.X.SX32 R5, R13, R2, 0x1, P3 ;  /* 0x000000020d057211 */ /* 0x008fc600018f0eff */
        /* <DEDUP_REMOVED lines=11> */
[C---:B---3--:R-:W-:Y:S02]  /*84e0*/  LOP3.LUT R4, R3.reuse, 0x37, RZ, 0xfc, !PT ;  /* 0x0000003703047812 */ /* 0x048fe400078efcff */
[----:B------:R-:W-:Y:S02]  /*84f0*/  LOP3.LUT R5, R3, 0x38, RZ, 0xfc, !PT ;  /* 0x0000003803057812 */ /* 0x000fe400078efcff */
[----:B0-----:R-:W-:Y:S01]  /*8500*/  ISETP.LT.AND P5, PT, R4, UR4, !P0 ;  /* 0x0000000404007c0c */ /* 0x001fe2000c7a1270 */
[----:B------:R-:W0:Y:S01]  /*8510*/  LDCU UR4, c[0x0][0x39c] ;  /* 0x00007380ff0477ac */ /* 0x000e220008000800 */
[----:B-----5:R-:W-:Y:S02]  /*8520*/  LEA.HI.X.SX32 R9, R11, R2, 0x1, P2 ;  /* 0x000000020b097211 */ /* 0x020fe400010f0eff */
[----:B------:R-:W-:Y:S02]  /*8530*/  LEA R4, P2, R13, R0, 0x1 ;  /* 0x000000000d047211 */ /* 0x000fe400078408ff */
[----:B------:R-:W-:Y:S01]  /*8540*/  PRMT R7, R56, 0x7632, R7 ;  /* 0x0000763238077816 */ /* 0x000fe20000000007 */
[----:B------:R-:W-:Y:S01]  /*8550*/  @P4 STG.E.U16 desc[UR22][R8.64], R56 ;  /* 0x0000003808004986 */ /* 0x000fe2000c101516 */
[----:B--2---:R-:W-:Y:S01]  /*8560*/  ISETP.LT.AND P4, PT, R5, UR7, !P0 ;  /* 0x0000000705007c0c */ /* 0x004fe2000c781270 */
[----:B------:R-:W2:Y:S01]  /*8570*/  LDCU UR7, c[0x0][0x39c] ;  /* 0x00007380ff0777ac */ /* 0x000ea20008000800 */
[C---:B------:R-:W-:Y:S01]  /*8580*/  LEA.HI.X.SX32 R5, R13.reuse, R2, 0x1, P2 ;  /* 0x000000020d057211 */ /* 0x040fe200010f0eff */
[----:B------:R-:W-:Y:S01]  /*8590*/  VIADD R13, R13, UR5 ;  /* 0x000000050d0d7c36 */ /* 0x000fe20008000000 */
[----:B------:R-:W-:-:S03]  /*85a0*/  LOP3.LUT R6, R3, 0x39, RZ, 0xfc, !PT ;  /* 0x0000003903067812 */ /* 0x000fc600078efcff */
[----:B------:R3:W-:Y:S01]  /*85b0*/  @P3 STG.E.U16 desc[UR22][R4.64], R7 ;  /* 0x0000000704003986 */ /* 0x0007e2000c101516 */
[----:B-1----:R-:W-:Y:S01]  /*85c0*/  ISETP.LT.AND P2, PT, R6, UR6, !P0 ;  /* 0x0000000606007c0c */ /* 0x002fe2000c741270 */
[C---:B------:R-:W-:Y:S01]  /*85d0*/  VIADD R11, R13.reuse, UR5 ;  /* 0x000000050d0b7c36 */ /* 0x040fe20008000000 */
[C---:B------:R-:W-:Y:S01]  /*85e0*/  LEA R6, P3, R13.reuse, R0, 0x1 ;  /* 0x000000000d067211 */ /* 0x040fe200078608ff */
[----:B------:R-:W1:Y:S03]  /*85f0*/  LDCU UR6, c[0x0][0x39c] ;  /* 0x00007380ff0677ac */ /* 0x000e660008000800 */
        /* <DEDUP_REMOVED lines=70> */
[----:B------:R-:W1:Y:S02]  /*8a60*/  LDCU UR6, c[0x0][0x39c] ;  /* 0x00007380ff0677ac */ /* 0x000e640008000800 */
[----:B------:R-:W-:Y:S01]  /*8a70*/  VIADD R13, R11, UR5 ;  /* 0x000000050b0d7c36 */ /* 0x000fe20008000000 */
[----:B---3--:R-:W-:-:S05]  /*8a80*/  PRMT R5, R66, 0x7632, R5 ;  /* 0x0000763242057816 */ /* 0x008fca0000000005 */
[----:B------:R3:W-:Y:S01]  /*8a90*/  @P5 STG.E.U16 desc[UR22][R6.64], R5 ;  /* 0x0000000506005986 */ /* 0x0007e2000c101516 */
[----:B------:R-:W-:-:S04]  /*8aa0*/  LEA R8, P5, R11, R0, 0x1 ;  /* 0x000000000b087211 */ /* 0x000fc800078a08ff */
[----:B------:R-:W-:Y:S02]  /*8ab0*/  LEA.HI.X.SX32 R9, R11, R2, 0x1, P5 ;  /* 0x000000020b097211 */ /* 0x000fe400028f0eff */
[----:B------:R-:W-:-:S03]  /*8ac0*/  LEA R4, P5, R13, R0, 0x1 ;  /* 0x000000000d047211 */ /* 0x000fc600078a08ff */
[----:B------:R5:W-:Y:S01]  /*8ad0*/  @P6 STG.E.U16 desc[UR22][R8.64], R68 ;  /* 0x0000004408006986 */ /* 0x000be2000c101516 */
        /* <DEDUP_REMOVED lines=9> */
[----:B-----5:R-:W-:-:S04]  /*8b70*/  LOP3.LUT R9, R3, 0x46, RZ, 0xfc, !PT ;  /* 0x0000004603097812 */ /* 0x020fc800078efcff */
[----:B------:R-:W-:Y:S02]  /*8b80*/  LEA R8, P6, R11, R0, 0x1 ;  /* 0x000000000b087211 */ /* 0x000fe400078c08ff */
        /* <DEDUP_REMOVED lines=23> */
[----:B------:R-:W-:-:S04]  /*8d00*/  VIADD R13, R13, UR5 ;  /* 0x000000050d0d7c36 */ /* 0x000fc80008000000 */
[----:B------:R-:W-:Y:S01]  /*8d10*/  VIADD R11, R13, UR5 ;  /* 0x000000050d0b7c36 */ /* 0x000fe20008000000 */
[----:B-----5:R-:W-:-:S04]  /*8d20*/  PRMT R5, R72, 0x7632, R5 ;  /* 0x0000763248057816 */ /* 0x020fc80000000005 */
[-C--:B------:R-:W-:Y:S01]  /*8d30*/  LEA R4, P6, R11, R0.reuse, 0x1 ;  /* 0x000000000b047211 */ /* 0x080fe200078c08ff */
[----:B------:R3:W-:Y:S01]  /*8d40*/  @P4 STG.E.U16 desc[UR22][R6.64], R5 ;  /* 0x0000000506004986 */ /* 0x0007e2000c101516 */
[----:B------:R-:W-:-:S04]  /*8d50*/  LEA R8, P4, R13, R0, 0x1 ;  /* 0x000000000d087211 */ /* 0x000fc800078808ff */
[-C--:B------:R-:W-:Y:S02]  /*8d60*/  LEA.HI.X.SX32 R9, R13, R2.reuse, 0x1, P4 ;  /* 0x000000020d097211 */ /* 0x080fe400020f0eff */
[----:B0-----:R-:W-:Y:S01]  /*8d70*/  ISETP.LT.AND P4, PT, R10, UR4, !P0 ;  /* 0x000000040a007c0c */ /* 0x001fe2000c781270 */
[----:B------:R-:W0:Y:S01]  /*8d80*/  LDCU UR4, c[0x0][0x39c] ;  /* 0x00007380ff0477ac */ /* 0x000e220008000800 */
[C---:B------:R-:W-:Y:S01]  /*8d90*/  LOP3.LUT R10, R3.reuse, 0x4e, RZ, 0xfc, !PT ;  /* 0x0000004e030a7812 */ /* 0x040fe200078efcff */
[----:B------:R5:W-:Y:S01]  /*8da0*/  @P3 STG.E.U16 desc[UR22][R8.64], R74 ;  /* 0x0000004a08003986 */ /* 0x000be2000c101516 */
[----:B---3--:R-:W-:Y:S02]  /*8db0*/  LOP3.LUT R6, R3, 0x4a, RZ, 0xfc, !PT ;  /* 0x0000004a03067812 */ /* 0x008fe400078efcff */
[C---:B------:R-:W-:Y:S01]  /*8dc0*/  LEA.HI.X.SX32 R5, R11.reuse, R2, 0x1, P6 ;  /* 0x000000020b057211 */ /* 0x040fe200030f0eff */
[----:B------:R-:W-:Y:S01]  /*8dd0*/  VIADD R11, R11, UR5 ;  /* 0x000000050b0b7c36 */ /* 0x000fe20008000000 */
[----:B------:R-:W-:-:S02]  /*8de0*/  PRMT R7, R74, 0x7632, R7 ;  /* 0x000076324a077816 */ /* 0x000fc40000000007 */
[----:B-1----:R-:W-:Y:S01]  /*8df0*/  ISETP.LT.AND P6, PT, R6, UR6, !P0 ;  /* 0x0000000606007c0c */ /* 0x002fe2000c7c1270 */
[----:B------:R-:W1:Y:S01]  /*8e00*/  LDCU UR6, c[0x0][0x39c] ;  /* 0x00007380ff0677ac */ /* 0x000e620008000800 */
[C---:B------:R-:W-:Y:S01]  /*8e10*/  VIADD R13, R11.reuse, UR5 ;  /* 0x000000050b0d7c36 */ /* 0x040fe20008000000 */
[----:B------:R3:W-:Y:S01]  /*8e20*/  @P2 STG.E.U16 desc[UR22][R4.64], R7 ;  /* 0x0000000704002986 */ /* 0x0007e2000c101516 */
[----:B------:R-:W-:Y:S02]  /*8e30*/  LEA R6, P2, R11, R0, 0x1 ;  /* 0x000000000b067211 */ /* 0x000fe400078408ff */
[C---:B-----5:R-:W-:Y:S02]  /*8e40*/  LOP3.LUT R8, R3.reuse, 0x4b, RZ, 0xfc, !PT ;  /* 0x0000004b03087812 */ /* 0x060fe400078efcff */
[----:B------:R-:W-:Y:S02]  /*8e50*/  LOP3.LUT R9, R3, 0x4c, RZ, 0xfc, !PT ;  /* 0x0000004c03097812 */ /* 0x000fe400078efcff */
[----:B0-----:R-:W-:Y:S01]  /*8e60*/  ISETP.LT.AND P3, PT, R8, UR4, !P0 ;  /* 0x0000000408007c0c */ /* 0x001fe2000c761270 */
[----:B------:R-:W0:Y:S01]  /*8e70*/  LDCU UR4, c[0x0][0x39c] ;  /* 0x00007380ff0477ac */ /* 0x000e220008000800 */
[----:B---3--:R-:W-:-:S02]  /*8e80*/  LEA.HI.X.SX32 R7, R11, R2, 0x1, P2 ;  /* 0x000000020b077211 */ /* 0x008fc400010f0eff */
        /* <DEDUP_REMOVED lines=222> */
[----:B---3--:R-:W-:-:S02]  /*9c70*/  LEA.HI.X.SX32 R7, R13, R2, 0x1, P2 ;  /* 0x000000020d077211 */ /* 0x008fc400010f0eff */
[----:B0-----:R-:W-:Y:S01]  /*9c80*/  ISETP.LT.AND P2, PT, R8, UR4, !P0 ;  /* 0x0000000408007c0c */ /* 0x001fe2000c741270 */
[----:B------:R-:W0:Y:S01]  /*9c90*/  LDCU UR4, c[0x0][0x39c] ;  /* 0x00007380ff0477ac */ /* 0x000e220008000800 */
[----:B------:R-:W-:Y:S01]  /*9ca0*/  LEA R8, P3, R11, R0, 0x1 ;  /* 0x000000000b087211 */ /* 0x000fe200078608ff */
[----:B------:R-:W-:Y:S01]  /*9cb0*/  @P5 STG.E.U16 desc[UR22][R6.64], R106 ;  /* 0x0000006a06005986 */ /* 0x000fe2000c101516 */
[----:B--2---:R-:W-:Y:S01]  /*9cc0*/  ISETP.LT.AND P5, PT, R9, UR7, !P0 ;  /* 0x0000000709007c0c */ /* 0x004fe2000c7a1270 */
[----:B------:R-:W2:Y:S01]  /*9cd0*/  LDCU UR7, c[0x0][0x39c] ;  /* 0x00007380ff0777ac */ /* 0x000ea20008000800 */
[C---:B------:R-:W-:Y:S01]  /*9ce0*/  LEA.HI.X.SX32 R9, R11.reuse, R2, 0x1, P3 ;  /* 0x000000020b097211 */ /* 0x040fe200018f0eff */
[----:B------:R-:W-:Y:S01]  /*9cf0*/  VIADD R11, R11, UR5 ;  /* 0x000000050b0b7c36 */ /* 0x000fe20008000000 */
[----:B------:R-:W-:Y:S02]  /*9d00*/  PRMT R5, R106, 0x7632, R5 ;  /* 0x000076326a057816 */ /* 0x000fe40000000005 */
[----:B------:R-:W-:Y:S01]  /*9d10*/  LOP3.LUT R4, R3, 0x6b, RZ, 0xfc, !PT ;  /* 0x0000006b03047812 */ /* 0x000fe200078efcff */
[----:B------:R-:W-:-:S02]  /*9d20*/  VIADD R13, R11, UR5 ;  /* 0x000000050b0d7c36 */ /* 0x000fc40008000000 */
[----:B------:R3:W-:Y:S01]  /*9d30*/  @P4 STG.E.U16 desc[UR22][R8.64], R5 ;  /* 0x0000000508004986 */ /* 0x0007e2000c101516 */
[----:B-1----:R-:W-:Y:S01]  /*9d40*/  ISETP.LT.AND P3, PT, R4, UR6, !P0 ;  /* 0x0000000604007c0c */ /* 0x002fe2000c761270 */
[----:B------:R-:W1:Y:S01]  /*9d50*/  LDCU UR6, c[0x0][0x39c] ;  /* 0x00007380ff0677ac */ /* 0x000e620008000800 */
[----:B------:R-:W-:-:S04]  /*9d60*/  LEA R4, P4, R11, R0, 0x1 ;  /* 0x000000000b047211 */ /* 0x000fc800078808ff */
        /* <DEDUP_REMOVED lines=59> */
[----:B-----5:R-:W-:Y:S02]  /*a120*/  LEA.HI.X.SX32 R9, R11, R2, 0x1, P3 ;  /* 0x000000020b097211 */ /* 0x020fe400018f0eff */
        /* <DEDUP_REMOVED lines=8> */
[----:B------:R-:W-:-:S02]  /*a1b0*/  PRMT R7, R116, 0x7632, R7 ;  /* 0x0000763274077816 */ /* 0x000fc40000000007 */
[----:B------:R-:W-:Y:S01]  /*a1c0*/  LOP3.LUT R6, R3, 0x75, RZ, 0xfc, !PT ;  /* 0x0000007503067812 */ /* 0x000fe200078efcff */
[C---:B------:R-:W-:Y:S02]  /*a1d0*/  VIADD R11, R13.reuse, UR5 ;  /* 0x000000050d0b7c36 */ /* 0x040fe40008000000 */
        /* <DEDUP_REMOVED lines=27> */
[----:B0-----:R-:W-:Y:S01]  /*a390*/  ISETP.LT.AND P6, PT, R9, UR4, !P0 ;  /* 0x0000000409007c0c */ /* 0x001fe2000c7c1270 */
[----:B------:R-:W0:Y:S01]  /*a3a0*/  LDCU UR4, c[0x0][0x39c] ;  /* 0x00007380ff0477ac */ /* 0x000e220008000800 */
[----:B------:R-:W-:Y:S01]  /*a3b0*/  LOP3.LUT R10, R3, 0x7a, RZ, 0xfc, !PT ;  /* 0x0000007a030a7812 */ /* 0x000fe200078efcff */
[----:B------:R-:W-:Y:S01]  /*a3c0*/  VIADD R11, R13, UR5 ;  /* 0x000000050d0b7c36 */ /* 0x000fe20008000000 */
[----:B---3--:R-:W-:-:S05]  /*a3d0*/  PRMT R5, R120, 0x7632, R5 ;  /* 0x0000763278057816 */ /* 0x008fca0000000005 */
[----:B------:R3:W-:Y:S01]  /*a3e0*/  @P5 STG.E.U16 desc[UR22][R6.64], R5 ;  /* 0x0000000506005986 */ /* 0x0007e2000c101516 */
[----:B------:R-:W-:-:S04]  /*a3f0*/  LEA R8, P5, R13, R0, 0x1 ;  /* 0x000000000d087211 */ /* 0x000fc800078a08ff */
[----:B------:R-:W-:Y:S02]  /*a400*/  LEA.HI.X.SX32 R9, R13, R2, 0x1, P5 ;  /* 0x000000020d097211 */ /* 0x000fe400028f0eff */
[----:B------:R-:W-:-:S03]  /*a410*/  LEA R4, P5, R11, R0, 0x1 ;  /* 0x000000000b047211 */ /* 0x000fc600078a08ff */
[----:B------:R5:W-:Y:S01]  /*a420*/  @P2 STG.E.U16 desc[UR22][R8.64], R122 ;  /* 0x0000007a08002986 */ /* 0x000be2000c101516 */
[----:B-1----:R-:W-:Y:S01]  /*a430*/  ISETP.LT.AND P2, PT, R10, UR6, !P0 ;  /* 0x000000060a007c0c */ /* 0x002fe2000c741270 */
[----:B------:R-:W1:Y:S01]  /*a440*/  LDCU UR6, c[0x0][0x39c] ;  /* 0x00007380ff0677ac */ /* 0x000e620008000800 */
[C---:B---3--:R-:W-:Y:S01]  /*a450*/  LEA.HI.X.SX32 R5, R11.reuse, R2, 0x1, P5 ;  /* 0x000000020b057211 */ /* 0x048fe200028f0eff */
[----:B------:R-:W-:Y:S01]  /*a460*/  VIADD R11, R11, UR5 ;  /* 0x000000050b0b7c36 */ /* 0x000fe20008000000 */
[----:B------:R-:W-:Y:S02]  /*a470*/  PRMT R7, R122, 0x7632, R7 ;  /* 0x000076327a077816 */ /* 0x000fe40000000007 */
[----:B------:R-:W-:Y:S01]  /*a480*/  LOP3.LUT R10, R3, 0x7b, RZ, 0xfc, !PT ;  /* 0x0000007b030a7812 */ /* 0x000fe200078efcff */
[C---:B------:R-:W-:Y:S02]  /*a490*/  VIADD R13, R11.reuse, UR5 ;  /* 0x000000050b0d7c36 */ /* 0x040fe40008000000 */
[----:B------:R3:W-:Y:S01]  /*a4a0*/  @P3 STG.E.U16 desc[UR22][R4.64], R7 ;  /* 0x0000000704003986 */ /* 0x0007e2000c101516 */
[----:B------:R-:W-:-:S02]  /*a4b0*/  LEA R6, P3, R11, R0, 0x1 ;  /* 0x000000000b067211 */ /* 0x000fc400078608ff */
        /* <DEDUP_REMOVED lines=9> */
[----:B------:R-:W-:Y:S02]  /*a550*/  LOP3.LUT R5, R3, 0x7c, RZ, 0xfc, !PT ;  /* 0x0000007c03057812 */ /* 0x000fe400078efcff */
[----:B--2---:R-:W-:Y:S02]  /*a560*/  ISETP.LT.AND P5, PT, R4, UR7, !P0 ;  /* 0x0000000704007c0c */ /* 0x004fe4000c7a1270 */
[----:B-1----:R-:W-:Y:S02]  /*a570*/  ISETP.LT.AND P4, PT, R5, UR6, !P0 ;  /* 0x0000000605007c0c */ /* 0x002fe4000c781270 */
[----:B---3--:R-:W-:-:S02]  /*a580*/  PRMT R7, R124, 0x7632, R7 ;  /* 0x000076327c077816 */ /* 0x008fc40000000007 */
[----:B------:R-:W-:Y:S01]  /*a590*/  LOP3.LUT R6, R3, 0x7e, RZ, 0xfc, !PT ;  /* 0x0000007e03067812 */ /* 0x000fe200078efcff */
[----:B------:R-:W-:Y:S02]  /*a5a0*/  VIADD R3, R11, UR5 ;  /* 0x000000050b037c36 */ /* 0x000fe40008000000 */
[----:B------:R1:W-:Y:S01]  /*a5b0*/  @P6 STG.E.U16 desc[UR22][R8.64], R7 ;  /* 0x0000000708006986 */ /* 0x0003e2000c101516 */
[C---:B------:R-:W-:Y:S02]  /*a5c0*/  LEA R4, P6, R13.reuse, R0, 0x1 ;  /* 0x000000000d047211 */ /* 0x040fe400078c08ff */
[----:B0-----:R-:W-:Y:S02]  /*a5d0*/  ISETP.LT.AND P0, PT, R6, UR4, !P0 ;  /* 0x0000000406007c0c */ /* 0x001fe4000c701270 */
[----:B------:R-:W-:Y:S01]  /*a5e0*/  LEA.HI.X.SX32 R5, R13, R2, 0x1, P6 ;  /* 0x000000020d057211 */ /* 0x000fe200030f0eff */
[----:B------:R-:W-:Y:S01]  /*a5f0*/  VIADD R13, R3, UR5 ;  /* 0x00000005030d7c36 */ /* 0x000fe20008000000 */
[----:B------:R-:W-:-:S03]  /*a600*/  LEA R6, P6, R11, R0, 0x1 ;  /* 0x000000000b067211 */ /* 0x000fc600078c08ff */
[----:B------:R-:W-:Y:S01]  /*a610*/  VIADD R15, R13, UR5 ;  /* 0x000000050d0f7c36 */ /* 0x000fe20008000000 */
[----:B------:R0:W-:Y:S01]  /*a620*/  @P2 STG.E.U16 desc[UR22][R4.64], R126 ;  /* 0x0000007e04002986 */ /* 0x0001e2000c101516 */
[----:B-1----:R-:W-:Y:S02]  /*a630*/  LEA R8, P2, R3, R0, 0x1 ;  /* 0x0000000003087211 */ /* 0x002fe400078408ff */
[----:B------:R-:W-:Y:S01]  /*a640*/  LEA.HI.X.SX32 R7, R11, R2, 0x1, P6 ;  /* 0x000000020b077211 */ /* 0x000fe200030f0eff */
[----:B------:R-:W-:Y:S01]  /*a650*/  VIADD R17, R15, UR5 ;  /* 0x000000050f117c36 */ /* 0x000fe20008000000 */
[----:B------:R-:W-:Y:S02]  /*a660*/  LEA R10, P6, R13, R0, 0x1 ;  /* 0x000000000d0a7211 */ /* 0x000fe400078c08ff */
[----:B------:R-:W-:Y:S02]  /*a670*/  LEA.HI.X.SX32 R9, R3, R2, 0x1, P2 ;  /* 0x0000000203097211 */ /* 0x000fe400010f0eff */
[----:B------:R-:W-:-:S02]  /*a680*/  PRMT R3, R126, 0x7632, R3 ;  /* 0x000076327e037816 */ /* 0x000fc40000000003 */
[----:B------:R-:W-:Y:S02]  /*a690*/  LEA.HI.X.SX32 R11, R13, R2, 0x1, P6 ;  /* 0x000000020d0b7211 */ /* 0x000fe400030f0eff */
[-C--:B------:R-:W-:Y:S01]  /*a6a0*/  LEA R12, P2, R15, R0.reuse, 0x1 ;  /* 0x000000000f0c7211 */ /* 0x080fe200078408ff */
[----:B------:R1:W-:Y:S01]  /*a6b0*/  @P3 STG.E.U16 desc[UR22][R6.64], R3 ;  /* 0x0000000306003986 */ /* 0x0003e2000c101516 */
[----:B------:R-:W-:Y:S02]  /*a6c0*/  LEA R14, P6, R17, R0, 0x1 ;  /* 0x00000000110e7211 */ /* 0x000fe400078c08ff */
[----:B0-----:R-:W-:Y:S01]  /*a6d0*/  PRMT R5, R128, 0x7632, R5 ;  /* 0x0000763280057816 */ /* 0x001fe20000000005 */
[----:B------:R0:W-:Y:S01]  /*a6e0*/  @P4 STG.E.U16 desc[UR22][R8.64], R128 ;  /* 0x0000008008004986 */ /* 0x0001e2000c101516 */
[-C--:B------:R-:W-:Y:S02]  /*a6f0*/  LEA.HI.X.SX32 R13, R15, R2.reuse, 0x1, P2 ;  /* 0x000000020f0d7211 */ /* 0x080fe400010f0eff */
[----:B------:R-:W-:Y:S01]  /*a700*/  LEA.HI.X.SX32 R15, R17, R2, 0x1, P6 ;  /* 0x00000002110f7211 */ /* 0x000fe200030f0eff */
[----:B------:R0:W-:Y:S01]  /*a710*/  @P5 STG.E.U16 desc[UR22][R10.64], R5 ;  /* 0x000000050a005986 */ /* 0x0001e2000c101516 */
[----:B-1----:R-:W-:-:S03]  /*a720*/  PRMT R7, R130, 0x7632, R7 ;  /* 0x0000763282077816 */ /* 0x002fc60000000007 */
[----:B------:R0:W-:Y:S04]  /*a730*/  @P0 STG.E.U16 desc[UR22][R12.64], R130 ;  /* 0x000000820c000986 */ /* 0x0001e8000c101516 */
[----:B------:R0:W-:Y:S01]  /*a740*/  @P1 STG.E.U16 desc[UR22][R14.64], R7 ;  /* 0x000000070e001986 */ /* 0x0001e2000c101516 */
[----:B----4-:R-:W-:Y:S06]  /*a750*/  BAR.SYNC.DEFER_BLOCKING 0x0 ;  /* 0x0000000000007b1d */ /* 0x010fec0000010000 */
[----:B------:R-:W-:Y:S05]  /*a760*/  BRA.U UP0, `(.L_x_14) ;  /* 0x0000000100a07547 */ /* 0x000fea000b800000 */
[----:B------:R-:W1:Y:S01]  /*a770*/  S2UR UR6, SR_CgaCtaId ;  /* 0x00000000000679c3 */ /* 0x000e620000008800 */
[----:B------:R-:W-:Y:S01]  /*a780*/  NOP ;  /* 0x0000000000007918 */ /* 0x000fe20000000000 */
[----:B------:R-:W-:Y:S01]  /*a790*/  UMOV UR4, 0x50 ;  /* 0x0000005000047882 */ /* 0x000fe20000000000 */
[----:B------:R-:W-:Y:S02]  /*a7a0*/  IMAD.U32 R0, RZ, RZ, UR10 ;  /* 0x0000000aff007e24 */ /* 0x000fe4000f8e00ff */
[----:B------:R-:W-:Y:S02]  /*a7b0*/  IMAD.MOV.U32 R3, RZ, RZ, 0xff ;  /* 0x000000ffff037424 */ /* 0x000fe400078e00ff */
[----:B0-----:R-:W-:Y:S01]  /*a7c0*/  IMAD.MOV.U32 R7, RZ, RZ, 0x1 ;  /* 0x00000001ff077424 */ /* 0x001fe200078e00ff */
[----:B------:R-:W-:-:S04]  /*a7d0*/  LOP3.LUT R0, R0, 0xffff, RZ, 0xc0, !PT ;  /* 0x0000ffff00007812 */ /* 0x000fc800078ec0ff */
[----:B------:R-:W-:-:S05]  /*a7e0*/  SHF.R.U32.HI R0, RZ, 0x5, R0 ;  /* 0x00000005ff007819 */ /* 0x000fca0000011600 */
[----:B------:R-:W-:Y:S01]  /*a7f0*/  VIADD R2, R0, 0x10 ;  /* 0x0000001000027836 */ /* 0x000fe20000000000 */
[----:B------:R-:W-:Y:S01]  /*a800*/  SHF.L.U32 R0, R3, R0, RZ ;  /* 0x0000000003007219 */ /* 0x000fe200000006ff */
[----:B-1----:R-:W-:-:S03]  /*a810*/  ULEA UR6, UR6, UR4, 0x18 ;  /* 0x0000000406067291 */ /* 0x002fc6000f8ec0ff */
[----:B------:R-:W-:-:S04]  /*a820*/  SHF.L.U32 R3, R7, R2, RZ ;  /* 0x0000000207037219 */ /* 0x000fc800000006ff */
[----:B------:R-:W-:Y:S02]  /*a830*/  LOP3.LUT R0, R3, R0, RZ, 0xfc, !PT ;  /* 0x0000000003007212 */ /* 0x000fe400078efcff */
[----:B------:R-:W0:Y:S02]  /*a840*/  LDS R5, [UR6] ;  /* 0x00000006ff057984 */ /* 0x000e240008000800 */
[C---:B------:R-:W-:Y:S02]  /*a850*/  LOP3.LUT R2, R0.reuse, 0xffff, RZ, 0xc0, !PT ;  /* 0x0000ffff00027812 */ /* 0x040fe400078ec0ff */
[----:B0-----:R-:W-:-:S04]  /*a860*/  LOP3.LUT R3, R0, 0xffff, R5, 0x80, !PT ;  /* 0x0000ffff00037812 */ /* 0x001fc800078e8005 */
[----:B------:R-:W-:-:S13]  /*a870*/  ISETP.NE.AND P0, PT, R3, R2, PT ;  /* 0x000000020300720c */ /* 0x000fda0003f05270 */
[----:B------:R-:W-:Y:S05]  /*a880*/  @P0 BRA `(.L_x_15) ;  /* 0x0000000000500947 */ /* 0x000fea0003800000 */
[----:B------:R-:W-:Y:S02]  /*a890*/  SHF.R.U32.HI R5, RZ, 0x10, R5 ;  /* 0x00000010ff057819 */ /* 0x000fe40000011605 */
[----:B------:R-:W-:-:S04]  /*a8a0*/  SHF.R.U32.HI R2, RZ, 0x10, R0 ;  /* 0x00000010ff027819 */ /* 0x000fc80000011600 */
[----:B------:R-:W-:-:S04]  /*a8b0*/  LOP3.LUT R5, R5, R2, RZ, 0xc0, !PT ;  /* 0x0000000205057212 */ /* 0x000fc800078ec0ff */
[----:B------:R-:W-:-:S13]  /*a8c0*/  ISETP.NE.AND P0, PT, R5, R2, PT ;  /* 0x000000020500720c */ /* 0x000fda0003f05270 */
[----:B------:R-:W-:Y:S05]  /*a8d0*/  @P0 BRA `(.L_x_16) ;  /* 0x0000000000300947 */ /* 0x000fea0003800000 */
[----:B------:R-:W-:Y:S01]  /*a8e0*/  R2UR UR4, R0 ;  /* 0x00000000000472ca */ /* 0x000fe200000e0000 */
[----:B------:R-:W-:Y:S01]  /*a8f0*/  VOTEU.ANY UR5, UPT, PT ;  /* 0x0000000000057886 */ /* 0x000fe200038e0100 */
[----:B------:R-:W0:Y:S01]  /*a900*/  S2R R0, SR_LANEID ;  /* 0x0000000000007919 */ /* 0x000e220000000000 */
[----:B------:R-:W-:-:S10]  /*a910*/  UFLO.U32 UR5, UR5 ;  /* 0x00000005000572bd */ /* 0x000fd400080e0000 */
[----:B------:R-:W-:-:S06]  /*a920*/  ULOP3.LUT UR4, URZ, UR4, URZ, 0x33, !UPT ;  /* 0x00000004ff047292 */ /* 0x000fcc000f8e33ff */
[----:B------:R-:W-:-:S04]  /*a930*/  IMAD.U32 R2, RZ, RZ, UR4 ;  /* 0x00000004ff027e24 */ /* 0x000fc8000f8e00ff */
[----:B------:R-:W1:Y:S02]  /*a940*/  REDUX UR7, R2 ;  /* 0x00000000020773c4 */ /* 0x000e640000000000 */
[----:B------:R2:W-:Y:S01]  /*a950*/  UTCATOMSWS.AND URZ, UR4 ;  /* 0x0000000400ff79e3 */ /* 0x0005e20008000000 */
[----:B0-----:R-:W-:Y:S01]  /*a960*/  ISETP.EQ.U32.AND P0, PT, R0, UR5, PT ;  /* 0x0000000500007c0c */ /* 0x001fe2000bf02070 */
[----:B-1----:R-:W-:-:S12]  /*a970*/  IMAD.U32 R0, RZ, RZ, UR7 ;  /* 0x00000007ff007e24 */ /* 0x002fd8000f8e00ff */
[----:B------:R2:W-:Y:S01]  /*a980*/  @P0 ATOMS.AND RZ, [UR6], R0 ;  /* 0x00000000ffff098c */ /* 0x0005e2000a800006 */
[----:B------:R-:W-:Y:S05]  /*a990*/  BRA `(.L_x_14) ;  /* 0x0000000000147947 */ /* 0x000fea0003800000 */
.L_x_16:
[----:B------:R-:W-:-:S07]  /*a9a0*/  MOV R2, 0xa9c0 ;  /* 0x0000a9c000027802 */ /* 0x000fce0000000f00 */
[----:B------:R-:W-:Y:S05]  /*a9b0*/  CALL.REL.NOINC `($__internal_0_$__cuda_sm10x_tcgen05_guardrail_trap_col_being_dealloced_not_returned_by_alloc) ;  /* 0x00000000002c7944 */ /* 0x000fea0003c00000 */
[----:B------:R-:W-:Y:S05]  /*a9c0*/  BRA `(.L_x_14) ;  /* 0x0000000000087947 */ /* 0x000fea0003800000 */
.L_x_15:
[----:B------:R-:W-:-:S07]  /*a9d0*/  MOV R2, 0xa9f0 ;  /* 0x0000a9f000027802 */ /* 0x000fce0000000f00 */
[----:B------:R-:W-:Y:S05]  /*a9e0*/  CALL.REL.NOINC `($__internal_2_$__cuda_sm10x_tcgen05_guardrail_trap_unallocated_columns_being_dealloced) ;  /* 0x0000000000387944 */ /* 0x000fea0003c00000 */
.L_x_14:
[----:B------:R-:W-:Y:S01]  /*a9f0*/  NOP ;  /* 0x0000000000007918 */ /* 0x000fe20000000000 */
[----:B--2---:R-:W-:Y:S05]  /*aa00*/  EXIT ;  /* 0x000000000000794d */ /* 0x004fea0003800000 */
.L_x_9:
[----:B------:R-:W0:Y:S02]  /*aa10*/  SYNCS.PHASECHK.TRANS64.TRYWAIT P1, [UR8], R10 ;  /* 0x0000000aff0075a7 */ /* 0x000e240008021108 */
[----:B0-----:R-:W-:Y:S05]  /*aa20*/  @!P1 BRA `(.L_x_9) ;  /* 0xfffffffc00f89947 */ /* 0x001fea000383ffff */
[----:B------:R-:W-:Y:S05]  /*aa30*/  BRA `(.L_x_17) ;  /* 0xffffffb000647947 */ /* 0x000fea000383ffff */
.L_x_13:
[----:B------:R-:W0:Y:S02]  /*aa40*/  SYNCS.PHASECHK.TRANS64.TRYWAIT P0, [UR8], R2 ;  /* 0x00000002ff0075a7 */ /* 0x000e240008001108 */
[----:B0-----:R-:W-:Y:S05]  /*aa50*/  @!P0 BRA `(.L_x_13) ;  /* 0xfffffffc00f88947 */ /* 0x001fea000383ffff */
[----:B------:R-:W-:Y:S05]  /*aa60*/  BRA `(.L_x_12) ;  /* 0xffffffbc005c7947 */ /* 0x000fea000383ffff */
        .weak           $__internal_0_$__cuda_sm10x_tcgen05_guardrail_trap_col_being_dealloced_not_returned_by_alloc
        .type           $__internal_0_$__cuda_sm10x_tcgen05_guardrail_trap_col_being_dealloced_not_returned_by_alloc,@function
        .size           $__internal_0_$__cuda_sm10x_tcgen05_guardrail_trap_col_being_dealloced_not_returned_by_alloc,($__internal_1_$__cuda_sm10x_tcgen05_guardrail_trap_phase_invalid_during_alloc - $__internal_0_$__cuda_sm10x_tcgen05_guardrail_trap_col_being_dealloced_not_returned_by_alloc)
$__internal_0_$__cuda_sm10x_tcgen05_guardrail_trap_col_being_dealloced_not_returned_by_alloc:
[----:B------:R-:W-:Y:S05]  /*aa70*/  BPT.TRAP 0x1 ;  /* 0x000000040000795c */ /* 0x000fea0000300000 */
[----:B------:R-:W-:-:S04]  /*aa80*/  IMAD.MOV.U32 R3, RZ, RZ, 0x0 ;  /* 0x00000000ff037424 */ /* 0x000fc800078e00ff */
[----:B------:R-:W-:Y:S05]  /*aa90*/  RET.REL.NODEC R2 `(matmul_kernel) ;  /* 0xffffff5402587950 */ /* 0x000fea0003c3ffff */
        .weak           $__internal_1_$__cuda_sm10x_tcgen05_guardrail_trap_phase_invalid_during_alloc
        .type           $__internal_1_$__cuda_sm10x_tcgen05_guardrail_trap_phase_invalid_during_alloc,@function
        .size           $__internal_1_$__cuda_sm10x_tcgen05_guardrail_trap_phase_invalid_during_alloc,($__internal_2_$__cuda_sm10x_tcgen05_guardrail_trap_unallocated_columns_being_dealloced - $__internal_1_$__cuda_sm10x_tcgen05_guardrail_trap_phase_invalid_during_alloc)
$__internal_1_$__cuda_sm10x_tcgen05_guardrail_trap_phase_invalid_during_alloc:
[----:B------:R-:W-:Y:S05]  /*aaa0*/  BPT.TRAP 0x1 ;  /* 0x000000040000795c */ /* 0x000fea0000300000 */
[----:B------:R-:W-:-:S04]  /*aab0*/  IMAD.MOV.U32 R3, RZ, RZ, 0x0 ;  /* 0x00000000ff037424 */ /* 0x000fc800078e00ff */
[----:B------:R-:W-:Y:S05]  /*aac0*/  RET.REL.NODEC R2 `(matmul_kernel) ;  /* 0xffffff54024c7950 */ /* 0x000fea0003c3ffff */
        .weak           $__internal_2_$__cuda_sm10x_tcgen05_guardrail_trap_unallocated_columns_being_dealloced
        .type           $__internal_2_$__cuda_sm10x_tcgen05_guardrail_trap_unallocated_columns_being_dealloced,@function
        .size           $__internal_2_$__cuda_sm10x_tcgen05_guardrail_trap_unallocated_columns_being_dealloced,(.L_x_21 - $__internal_2_$__cuda_sm10x_tcgen05_guardrail_trap_unallocated_columns_being_dealloced)
$__internal_2_$__cuda_sm10x_tcgen05_guardrail_trap_unallocated_columns_being_dealloced:
[----:B------:R-:W-:Y:S05]  /*aad0*/  BPT.TRAP 0x1 ;  /* 0x000000040000795c */ /* 0x000fea0000300000 */
[----:B------:R-:W-:-:S04]  /*aae0*/  IMAD.MOV.U32 R3, RZ, RZ, 0x0 ;  /* 0x00000000ff037424 */ /* 0x000fc800078e00ff */
[----:B------:R-:W-:Y:S05]  /*aaf0*/  RET.REL.NODEC R2 `(matmul_kernel) ;  /* 0xffffff5402407950 */ /* 0x000fea0003c3ffff */
.L_x_18:
[----:B------:R-:W-:-:S00]  /*ab00*/  BRA `(.L_x_18) ;  /* 0xfffffffc00fc7947 */ /* 0x000fc0000383ffff */
[----:B------:R-:W-:-:S00]  /*ab10*/  NOP ;  /* 0x0000000000007918 */ /* 0x000fc00000000000 */
        /* <DEDUP_REMOVED lines=14> */
.L_x_21:


//--------------------- .nv.shared.matmul_kernel  --------------------------
	.section	.nv.shared.matmul_kernel,"aw",@nobits
	.sectionflags	@""
	.align	16
	.zero		1024


//--------------------- .nv.shared.reserved.0     --------------------------
	.section	.nv.shared.reserved.0,"aw",@nobits
	.align	8
	.weak		__nv_reservedSMEM_offset_0_alias
	.size		__nv_reservedSMEM_offset_0_alias, 0, 64
	.other		__nv_reservedSMEM_offset_0_alias,@"STO_CUDA_RESERVED_SHARED STV_DEFAULT"
__nv_reservedSMEM_offset_0_alias:
	.zero		0
.nv.shared.reserved.0:
	.zero		64
	.weak		__nv_reservedSMEM_allocation_phase
	.type		__nv_reservedSMEM_allocation_phase,@object
	.size		__nv_reservedSMEM_allocation_phase,(.L_0 - __nv_reservedSMEM_allocation_phase)
__nv_reservedSMEM_allocation_phase:
	.zero		1
.L_0:
	.zero		7
	.weak		__nv_reservedSMEM_devtool_atexit_pc
	.type		__nv_reservedSMEM_devtool_atexit_pc,@object
	.size		__nv_reservedSMEM_devtool_atexit_pc,(__nv_reservedSMEM_allocation_mask - __nv_reservedSMEM_devtool_atexit_pc)
__nv_reservedSMEM_devtool_atexit_pc:
	.zero		8
	.weak		__nv_reservedSMEM_allocation_mask
	.type		__nv_reservedSMEM_allocation_mask,@object
	.size		__nv_reservedSMEM_allocation_mask,(.L_2 - __nv_reservedSMEM_allocation_mask)
__nv_reservedSMEM_allocation_mask:
	.zero		4
.L_2:


//--------------------- .nv.constant0.matmul_kernel --------------------------
	.section	.nv.constant0.matmul_kernel,"a",@progbits
	.sectionflags	@""
	.align	4
.nv.constant0.matmul_kernel:
	.zero		976


//--------------------- SYMBOLS --------------------------

	.type		.nv.reservedSmem.offset0,@object
	.size		.nv.reservedSmem.offset0,0x4
	.type		.nv.reservedSmem.cap,@object
	.size		.nv.reservedSmem.cap,0x4
